def attn_fwd(
    Q,
    K,
    V,
    Out,
    Lse,
    sm_scale,
    stride_qz,
    stride_qh,
    stride_qm,
    stride_qk,
    stride_kz,
    stride_kh,
    stride_kn,
    stride_kk,
    stride_vz,
    stride_vh,
    stride_vn,
    stride_vk,
    stride_oz,
    stride_oh,
    stride_om,
    stride_ok,
    seqlen_q,
    seqlen_k,
    BLOCK_M: tl.constexpr,
    BLOCK_N: tl.constexpr,
    HEAD_DIM: tl.constexpr,
    CAUSAL: tl.constexpr,
):
    start_m = tl.program_id(0)
    off_hz = tl.program_id(1)
    q_off = off_hz * stride_qh
    k_off = off_hz * stride_kh
    v_off = off_hz * stride_vh
    offs_m = start_m * BLOCK_M + tl.arange(0, BLOCK_M)
    offs_d = tl.arange(0, HEAD_DIM)
    offs_n = tl.arange(0, BLOCK_N)
    q_ptrs = Q + q_off + offs_m[:, None] * stride_qm + offs_d[None, :] * stride_qk
    k_ptrs = K + k_off + offs_d[:, None] * stride_kk + offs_n[None, :] * stride_kn
    v_ptrs = V + v_off + offs_n[:, None] * stride_vn + offs_d[None, :] * stride_vk
    m_i = tl.full([BLOCK_M], float("-inf"), dtype=tl.float32)
    l_i = tl.zeros([BLOCK_M], dtype=tl.float32) + 1.0
    acc = tl.zeros([BLOCK_M, HEAD_DIM], dtype=tl.float32)
    q = tl.load(q_ptrs)
    acc, l_i, m_i = _attn_fwd_inner(
        acc,
        l_i,
        m_i,
        q,
        k_ptrs,
        v_ptrs,
        sm_scale,
        stride_kn,
        stride_vn,
        start_m,
        seqlen_k,
        BLOCK_M,
        BLOCK_N,
        HEAD_DIM,
        CAUSAL,
    )
    acc = acc / l_i[:, None]
    lse = m_i + tl.math.log2(l_i) / 1.4426950408889634
    o_ptrs = (
        Out
        + off_hz * stride_oh
        + offs_m[:, None] * stride_om
        + offs_d[None, :] * stride_ok
    )
    tl.store(o_ptrs, acc.to(Out.dtype.element_ty))
    tl.store(Lse + off_hz * seqlen_q + offs_m, lse)

# config = {"BLOCK_M": 64, "BLOCK_N": 16, "HEAD_DIM": 64, "arch": "sm_80", "causal": true, "dtype": "bf16", "num_stages": 4, "num_warps": 4}
# arch = sm_80


// ===== COMPILED SASS (sm_80) =====

	.target	sm_80

	.elftype	@"ET_EXEC"


//--------------------- .note.nv.tkinfo           --------------------------
	.section	.note.nv.tkinfo,"",@"SHT_NOTE"
	.sectionflags	@"SHF_NOTE_NV_TKINFO"
	.tkinfo
        /*0018*/ 	.word	0x00000002
        /*0030*/ 	.string	""
        /*0030*/ 	.string	"ptxas"
        /*0030*/ 	.string	"Cuda compilation tools, release 13.0, V13.0.88"
        /*0030*/ 	.string	"Build cuda_13.0.r13.0/compiler.36424714_0"
        /*0030*/ 	.string	"-v  -suppress-debug-info  -lineinfo  -arch sm_80 "



//--------------------- .note.nv.cuinfo           --------------------------
	.section	.note.nv.cuinfo,"",@"SHT_NOTE"
	.sectionflags	@"SHF_NOTE_NV_CUINFO"
        /*0018*/ 	.short	0x0002
        /*001a*/ 	.short	0x0050
        /*001c*/ 	.short	0x0082
	.zero		2


//--------------------- .nv.info                  --------------------------
	.section	.nv.info,"",@"SHT_CUDA_INFO"
	.align	4


	//----- nvinfo : EIATTR_REGCOUNT
	.align		4
        /*0000*/ 	.byte	0x04, 0x2f
        /*0002*/ 	.short	(.L_2 - .L_1)
	.align		4
.L_1:
        /*0004*/ 	.word	index@(attn_fwd)
        /*0008*/ 	.word	0x0000007e


	//----- nvinfo : EIATTR_FRAME_SIZE
	.align		4
.L_2:
        /*000c*/ 	.byte	0x04, 0x11
        /*000e*/ 	.short	(.L_4 - .L_3)
	.align		4
.L_3:
        /*0010*/ 	.word	index@(attn_fwd)
        /*0014*/ 	.word	0x00000000


	//----- nvinfo : EIATTR_MIN_STACK_SIZE
	.align		4
.L_4:
        /*0018*/ 	.byte	0x04, 0x12
        /*001a*/ 	.short	(.L_6 - .L_5)
	.align		4
.L_5:
        /*001c*/ 	.word	index@(attn_fwd)
        /*0020*/ 	.word	0x00000000
.L_6:


//--------------------- .nv.info.attn_fwd         --------------------------
	.section	.nv.info.attn_fwd,"",@"SHT_CUDA_INFO"
	.sectionflags	@""
	.align	4


	//----- nvinfo : EIATTR_CUDA_API_VERSION
	.align		4
        /*0000*/ 	.byte	0x04, 0x37
        /*0002*/ 	.short	(.L_8 - .L_7)
.L_7:
        /*0004*/ 	.word	0x00000082


	//----- nvinfo : EIATTR_SW2861232_WAR
	.align		4
.L_8:
        /*0008*/ 	.byte	0x01, 0x35
	.zero		2


	//----- nvinfo : EIATTR_PARAM_CBANK
	.align		4
        /*000c*/ 	.byte	0x04, 0x0a
        /*000e*/ 	.short	(.L_10 - .L_9)
	.align		4
.L_9:
        /*0010*/ 	.word	index@(.nv.constant0.attn_fwd)
        /*0014*/ 	.short	0x0160
        /*0016*/ 	.short	0x0088


	//----- nvinfo : EIATTR_CBANK_PARAM_SIZE
	.align		4
.L_10:
        /*0018*/ 	.byte	0x03, 0x19
        /*001a*/ 	.short	0x0088


	//----- nvinfo : EIATTR_KPARAM_INFO
	.align		4
        /*001c*/ 	.byte	0x04, 0x17
        /*001e*/ 	.short	(.L_12 - .L_11)
.L_11:
        /*0020*/ 	.word	0x00000000
        /*0024*/ 	.short	0x0019
        /*0026*/ 	.short	0x0080
        /*0028*/ 	.byte	0x00, 0xf4, 0x21, 0x00


	//----- nvinfo : EIATTR_KPARAM_INFO
	.align		4
.L_12:
        /*002c*/ 	.byte	0x04, 0x17
        /*002e*/ 	.short	(.L_14 - .L_13)
.L_13:
        /*0030*/ 	.word	0x00000000
        /*0034*/ 	.short	0x0018
        /*0036*/ 	.short	0x0078
        /*0038*/ 	.byte	0x00, 0xf4, 0x21, 0x00


	//----- nvinfo : EIATTR_KPARAM_INFO
	.align		4
.L_14:
        /*003c*/ 	.byte	0x04, 0x17
        /*003e*/ 	.short	(.L_16 - .L_15)
.L_15:
        /*0040*/ 	.word	0x00000000
        /*0044*/ 	.short	0x0017
        /*0046*/ 	.short	0x0070
        /*0048*/ 	.byte	0x00, 0xf0, 0x11, 0x00


	//----- nvinfo : EIATTR_KPARAM_INFO
	.align		4
.L_16:
        /*004c*/ 	.byte	0x04, 0x17
        /*004e*/ 	.short	(.L_18 - .L_17)
.L_17:
        /*0050*/ 	.word	0x00000000
        /*0054*/ 	.short	0x0016
        /*0056*/ 	.short	0x006c
        /*0058*/ 	.byte	0x00, 0xf0, 0x11, 0x00


	//----- nvinfo : EIATTR_KPARAM_INFO
	.align		4
.L_18:
        /*005c*/ 	.byte	0x04, 0x17
        /*005e*/ 	.short	(.L_20 - .L_19)
.L_19:
        /*0060*/ 	.word	0x00000000
        /*0064*/ 	.short	0x0015
        /*0066*/ 	.short	0x0068
        /*0068*/ 	.byte	0x00, 0xf0, 0x11, 0x00


	//----- nvinfo : EIATTR_KPARAM_INFO
	.align		4
.L_20:
        /*006c*/ 	.byte	0x04, 0x17
        /*006e*/ 	.short	(.L_22 - .L_21)
.L_21:
        /*0070*/ 	.word	0x00000000
        /*0074*/ 	.short	0x0014
        /*0076*/ 	.short	0x0064
        /*0078*/ 	.byte	0x00, 0xf0, 0x11, 0x00


	//----- nvinfo : EIATTR_KPARAM_INFO
	.align		4
.L_22:
        /*007c*/ 	.byte	0x04, 0x17
        /*007e*/ 	.short	(.L_24 - .L_23)
.L_23:
        /*0080*/ 	.word	0x00000000
        /*0084*/ 	.short	0x0013
        /*0086*/ 	.short	0x0060
        /*0088*/ 	.byte	0x00, 0xf0, 0x11, 0x00


	//----- nvinfo : EIATTR_KPARAM_INFO
	.align		4
.L_24:
        /*008c*/ 	.byte	0x04, 0x17
        /*008e*/ 	.short	(.L_26 - .L_25)
.L_25:
        /*0090*/ 	.word	0x00000000
        /*0094*/ 	.short	0x0012
        /*0096*/ 	.short	0x005c
        /*0098*/ 	.byte	0x00, 0xf0, 0x11, 0x00


	//----- nvinfo : EIATTR_KPARAM_INFO
	.align		4
.L_26:
        /*009c*/ 	.byte	0x04, 0x17
        /*009e*/ 	.short	(.L_28 - .L_27)
.L_27:
        /*00a0*/ 	.word	0x00000000
        /*00a4*/ 	.short	0x0011
        /*00a6*/ 	.short	0x0058
        /*00a8*/ 	.byte	0x00, 0xf0, 0x11, 0x00


	//----- nvinfo : EIATTR_KPARAM_INFO
	.align		4
.L_28:
        /*00ac*/ 	.byte	0x04, 0x17
        /*00ae*/ 	.short	(.L_30 - .L_29)
.L_29:
        /*00b0*/ 	.word	0x00000000
        /*00b4*/ 	.short	0x0010
        /*00b6*/ 	.short	0x0054
        /*00b8*/ 	.byte	0x00, 0xf0, 0x11, 0x00


	//----- nvinfo : EIATTR_KPARAM_INFO
	.align		4
.L_30:
        /*00bc*/ 	.byte	0x04, 0x17
        /*00be*/ 	.short	(.L_32 - .L_31)
.L_31:
        /*00c0*/ 	.word	0x00000000
        /*00c4*/ 	.short	0x000f
        /*00c6*/ 	.short	0x0050
        /*00c8*/ 	.byte	0x00, 0xf0, 0x11, 0x00


	//----- nvinfo : EIATTR_KPARAM_INFO
	.align		4
.L_32:
        /*00cc*/ 	.byte	0x04, 0x17
        /*00ce*/ 	.short	(.L_34 - .L_33)
.L_33:
        /*00d0*/ 	.word	0x00000000
        /*00d4*/ 	.short	0x000e
        /*00d6*/ 	.short	0x004c
        /*00d8*/ 	.byte	0x00, 0xf0, 0x11, 0x00


	//----- nvinfo : EIATTR_KPARAM_INFO
	.align		4
.L_34:
        /*00dc*/ 	.byte	0x04, 0x17
        /*00de*/ 	.short	(.L_36 - .L_35)
.L_35:
        /*00e0*/ 	.word	0x00000000
        /*00e4*/ 	.short	0x000d
        /*00e6*/ 	.short	0x0048
        /*00e8*/ 	.byte	0x00, 0xf0, 0x11, 0x00


	//----- nvinfo : EIATTR_KPARAM_INFO
	.align		4
.L_36:
        /*00ec*/ 	.byte	0x04, 0x17
        /*00ee*/ 	.short	(.L_38 - .L_37)
.L_37:
        /*00f0*/ 	.word	0x00000000
        /*00f4*/ 	.short	0x000c
        /*00f6*/ 	.short	0x0044
        /*00f8*/ 	.byte	0x00, 0xf0, 0x11, 0x00


	//----- nvinfo : EIATTR_KPARAM_INFO
	.align		4
.L_38:
        /*00fc*/ 	.byte	0x04, 0x17
        /*00fe*/ 	.short	(.L_40 - .L_39)
.L_39:
        /*0100*/ 	.word	0x00000000
        /*0104*/ 	.short	0x000b
        /*0106*/ 	.short	0x0040
        /*0108*/ 	.byte	0x00, 0xf0, 0x11, 0x00


	//----- nvinfo : EIATTR_KPARAM_INFO
	.align		4
.L_40:
        /*010c*/ 	.byte	0x04, 0x17
        /*010e*/ 	.short	(.L_42 - .L_41)
.L_41:
        /*0110*/ 	.word	0x00000000
        /*0114*/ 	.short	0x000a
        /*0116*/ 	.short	0x003c
        /*0118*/ 	.byte	0x00, 0xf0, 0x11, 0x00


	//----- nvinfo : EIATTR_KPARAM_INFO
	.align		4
.L_42:
        /*011c*/ 	.byte	0x04, 0x17
        /*011e*/ 	.short	(.L_44 - .L_43)
.L_43:
        /*0120*/ 	.word	0x00000000
        /*0124*/ 	.short	0x0009
        /*0126*/ 	.short	0x0038
        /*0128*/ 	.byte	0x00, 0xf0, 0x11, 0x00


	//----- nvinfo : EIATTR_KPARAM_INFO
	.align		4
.L_44:
        /*012c*/ 	.byte	0x04, 0x17
        /*012e*/ 	.short	(.L_46 - .L_45)
.L_45:
        /*0130*/ 	.word	0x00000000
        /*0134*/ 	.short	0x0008
        /*0136*/ 	.short	0x0034
        /*0138*/ 	.byte	0x00, 0xf0, 0x11, 0x00


	//----- nvinfo : EIATTR_KPARAM_INFO
	.align		4
.L_46:
        /*013c*/ 	.byte	0x04, 0x17
        /*013e*/ 	.short	(.L_48 - .L_47)
.L_47:
        /*0140*/ 	.word	0x00000000
        /*0144*/ 	.short	0x0007
        /*0146*/ 	.short	0x0030
        /*0148*/ 	.byte	0x00, 0xf0, 0x11, 0x00


	//----- nvinfo : EIATTR_KPARAM_INFO
	.align		4
.L_48:
        /*014c*/ 	.byte	0x04, 0x17
        /*014e*/ 	.short	(.L_50 - .L_49)
.L_49:
        /*0150*/ 	.word	0x00000000
        /*0154*/ 	.short	0x0006
        /*0156*/ 	.short	0x002c
        /*0158*/ 	.byte	0x00, 0xf0, 0x11, 0x00


	//----- nvinfo : EIATTR_KPARAM_INFO
	.align		4
.L_50:
        /*015c*/ 	.byte	0x04, 0x17
        /*015e*/ 	.short	(.L_52 - .L_51)
.L_51:
        /*0160*/ 	.word	0x00000000
        /*0164*/ 	.short	0x0005
        /*0166*/ 	.short	0x0028
        /*0168*/ 	.byte	0x00, 0xf0, 0x11, 0x00


	//----- nvinfo : EIATTR_KPARAM_INFO
	.align		4
.L_52:
        /*016c*/ 	.byte	0x04, 0x17
        /*016e*/ 	.short	(.L_54 - .L_53)
.L_53:
        /*0170*/ 	.word	0x00000000
        /*0174*/ 	.short	0x0004
        /*0176*/ 	.short	0x0020
        /*0178*/ 	.byte	0x00, 0xf4, 0x21, 0x00


	//----- nvinfo : EIATTR_KPARAM_INFO
	.align		4
.L_54:
        /*017c*/ 	.byte	0x04, 0x17
        /*017e*/ 	.short	(.L_56 - .L_55)
.L_55:
        /*0180*/ 	.word	0x00000000
        /*0184*/ 	.short	0x0003
        /*0186*/ 	.short	0x0018
        /*0188*/ 	.byte	0x00, 0xf4, 0x21, 0x00


	//----- nvinfo : EIATTR_KPARAM_INFO
	.align		4
.L_56:
        /*018c*/ 	.byte	0x04, 0x17
        /*018e*/ 	.short	(.L_58 - .L_57)
.L_57:
        /*0190*/ 	.word	0x00000000
        /*0194*/ 	.short	0x0002
        /*0196*/ 	.short	0x0010
        /*0198*/ 	.byte	0x00, 0xf4, 0x21, 0x00


	//----- nvinfo : EIATTR_KPARAM_INFO
	.align		4
.L_58:
        /*019c*/ 	.byte	0x04, 0x17
        /*019e*/ 	.short	(.L_60 - .L_59)
.L_59:
        /*01a0*/ 	.word	0x00000000
        /*01a4*/ 	.short	0x0001
        /*01a6*/ 	.short	0x0008
        /*01a8*/ 	.byte	0x00, 0xf4, 0x21, 0x00


	//----- nvinfo : EIATTR_KPARAM_INFO
	.align		4
.L_60:
        /*01ac*/ 	.byte	0x04, 0x17
        /*01ae*/ 	.short	(.L_62 - .L_61)
.L_61:
        /*01b0*/ 	.word	0x00000000
        /*01b4*/ 	.short	0x0000
        /*01b6*/ 	.short	0x0000
        /*01b8*/ 	.byte	0x00, 0xf4, 0x21, 0x00


	//----- nvinfo : EIATTR_MAXREG_COUNT
	.align		4
.L_62:
        /*01bc*/ 	.byte	0x03, 0x1b
        /*01be*/ 	.short	0x00ff


	//----- nvinfo : EIATTR_NUM_BARRIERS
	.align		4
        /*01c0*/ 	.byte	0x02, 0x4c
        /*01c2*/ 	.byte	0x01
	.zero		1


	//----- nvinfo : EIATTR_MERCURY_ISA_VERSION
	.align		4
        /*01c4*/ 	.byte	0x03, 0x5f
        /*01c6*/ 	.short	0x0000


	//----- nvinfo : EIATTR_COOP_GROUP_MASK_REGIDS
	.align		4
        /*01c8*/ 	.byte	0x04, 0x29
        /*01ca*/ 	.short	(.L_64 - .L_63)


	//   ....[0]....
.L_63:
        /*01cc*/ 	.word	0xffffffff


	//   ....[1]....
        /*01d0*/ 	.word	0xffffffff


	//   ....[2]....
        /*01d4*/ 	.word	0xffffffff


	//   ....[3]....
        /*01d8*/ 	.word	0xffffffff


	//   ....[4]....
        /*01dc*/ 	.word	0xffffffff


	//   ....[5]....
        /*01e0*/ 	.word	0xffffffff


	//   ....[6]....
        /*01e4*/ 	.word	0xffffffff


	//   ....[7]....
        /*01e8*/ 	.word	0xffffffff


	//----- nvinfo : EIATTR_COOP_GROUP_INSTR_OFFSETS
	.align		4
.L_64:
        /*01ec*/ 	.byte	0x04, 0x28
        /*01ee*/ 	.short	(.L_66 - .L_65)


	//   ....[0]....
.L_65:
        /*01f0*/ 	.word	0x000019f0


	//   ....[1]....
        /*01f4*/ 	.word	0x00001b20


	//   ....[2]....
        /*01f8*/ 	.word	0x00001b30


	//   ....[3]....
        /*01fc*/ 	.word	0x00001b70


	//   ....[4]....
        /*0200*/ 	.word	0x00001fd0


	//   ....[5]....
        /*0204*/ 	.word	0x00001ff0


	//   ....[6]....
        /*0208*/ 	.word	0x000020c0


	//   ....[7]....
        /*020c*/ 	.word	0x000020f0


	//----- nvinfo : EIATTR_EXIT_INSTR_OFFSETS
	.align		4
.L_66:
        /*0210*/ 	.byte	0x04, 0x1c
        /*0212*/ 	.short	(.L_68 - .L_67)


	//   ....[0]....
.L_67:
        /*0214*/ 	.word	0x00003ad0


	//   ....[1]....
        /*0218*/ 	.word	0x00003b70


	//----- nvinfo : EIATTR_REQNTID
	.align		4
.L_68:
        /*021c*/ 	.byte	0x04, 0x10
        /*021e*/ 	.short	(.L_70 - .L_69)
.L_69:
        /*0220*/ 	.word	0x00000080
        /*0224*/ 	.word	0x00000001
        /*0228*/ 	.word	0x00000001
.L_70:


//--------------------- .nv.callgraph             --------------------------
	.section	.nv.callgraph,"",@"SHT_CUDA_CALLGRAPH"
	.align	4
	.sectionentsize	8
	.align		4
        /*0000*/ 	.word	0x00000000
	.align		4
        /*0004*/ 	.word	0xffffffff
	.align		4
        /*0008*/ 	.word	0x00000000
	.align		4
        /*000c*/ 	.word	0xfffffffe
	.align		4
        /*0010*/ 	.word	0x00000000
	.align		4
        /*0014*/ 	.word	0xfffffffd
	.align		4
        /*0018*/ 	.word	0x00000000
	.align		4
        /*001c*/ 	.word	0xfffffffc


//--------------------- .nv.rel.action            --------------------------
	.section	.nv.rel.action,"",@"SHT_CUDA_RELOCINFO"
	.align	8
	.sectionentsize	8
        /*0000*/ 	.byte	0x73, 0x00, 0x00, 0x00, 0x00, 0x00, 0x00, 0x00, 0x00, 0x00, 0x00, 0x11, 0x25, 0x00, 0x05, 0x36


//--------------------- .nv.constant4             --------------------------
	.section	.nv.constant4,"a",@progbits
	.align	8
	.align		8
.nv.constant4:
        /*0000*/ 	.dword	_$_str


//--------------------- .nv.constant0.attn_fwd    --------------------------
	.section	.nv.constant0.attn_fwd,"a",@progbits
	.sectionflags	@""
	.align	4
.nv.constant0.attn_fwd:
	.zero		488


//--------------------- .text.attn_fwd            --------------------------
	.section	.text.attn_fwd,"ax",@progbits
	.sectioninfo	@"SHI_REGISTERS=126"
	.align	128
        .global         attn_fwd
        .type           attn_fwd,@function
        .size           attn_fwd,(.L_x_3 - attn_fwd)
        .other          attn_fwd,@"STO_CUDA_ENTRY STV_DEFAULT"
attn_fwd:
.text.attn_fwd:
[----:B------:R-:W-:Y:S02]  /*0000*/  IMAD.MOV.U32 R1, RZ, RZ, c[0x0][0x28] ;  /* 0x00000a00ff017624 */ /* 0x000fe400078e00ff */
[----:B------:R-:W0:Y:S01]  /*0010*/  S2R R7, SR_CTAID.X ;  /* 0x0000000000077919 */ /* 0x000e220000002500 */
[----:B------:R-:W-:Y:S01]  /*0020*/  IMAD.MOV.U32 R6, RZ, RZ, c[0x0][0x198] ;  /* 0x00006600ff067624 */ /* 0x000fe200078e00ff */
[----:B------:R-:W-:Y:S02]  /*0030*/  ULDC.64 UR6, c[0x0][0x118] ;  /* 0x0000460000067ab9 */ /* 0x000fe40000000a00 */
[----:B------:R-:W1:Y:S04]  /*0040*/  S2R R0, SR_TID.X ;  /* 0x0000000000007919 */ /* 0x000e680000002100 */
[----:B------:R-:W2:Y:S01]  /*0050*/  S2R R2, SR_CTAID.Y ;  /* 0x0000000000027919 */ /* 0x000ea20000002600 */
[----:B0-----:R-:W-:Y:S01]  /*0060*/  IMAD.SHL.U32 R7, R7, 0x40, RZ ;  /* 0x0000004007077824 */ /* 0x001fe200078e00ff */
[----:B-1----:R-:W-:-:S04]  /*0070*/  SHF.R.U32.HI R76, RZ, 0x6, R0 ;  /* 0x00000006ff4c7819 */ /* 0x002fc80000011600 */
[----:B------:R-:W-:Y:S01]  /*0080*/  LOP3.LUT R78, R7, 0x3f, R0, 0xf8, !PT ;  /* 0x0000003f074e7812 */ /* 0x000fe200078ef800 */
[----:B--2---:R-:W-:Y:S01]  /*0090*/  IMAD R3, R2, c[0x0][0x190], RZ ;  /* 0x0000640002037a24 */ /* 0x004fe200078e02ff */
[----:B------:R-:W-:-:S03]  /*00a0*/  SGXT.U32 R76, R76, 0x1 ;  /* 0x000000014c4c781a */ /* 0x000fc60000000000 */
[----:B------:R-:W-:Y:S01]  /*00b0*/  IMAD R4, R78, c[0x0][0x194], RZ ;  /* 0x000065004e047a24 */ /* 0x000fe200078e02ff */
[C---:B------:R-:W-:Y:S01]  /*00c0*/  SHF.L.U32 R5, R3.reuse, 0x1, RZ ;  /* 0x0000000103057819 */ /* 0x040fe200000006ff */
[----:B------:R-:W-:Y:S02]  /*00d0*/  IMAD R14, R76, c[0x0][0x198], RZ ;  /* 0x000066004c0e7a24 */ /* 0x000fe400078e02ff */
[----:B------:R-:W-:Y:S02]  /*00e0*/  IMAD.SHL.U32 R8, R4, 0x2, RZ ;  /* 0x0000000204087824 */ /* 0x000fe400078e00ff */
[----:B------:R-:W-:-:S03]  /*00f0*/  IMAD.HI R3, R3, 0x2, RZ ;  /* 0x0000000203037827 */ /* 0x000fc600078e02ff */
[----:B------:R-:W-:Y:S01]  /*0100*/  IADD3 R5, P0, P1, R8, c[0x0][0x160], R5 ;  /* 0x0000580008057a10 */ /* 0x000fe2000791e005 */
[----:B------:R-:W-:Y:S02]  /*0110*/  IMAD R8, R6, 0x2, R14 ;  /* 0x0000000206087824 */ /* 0x000fe400078e020e */
[----:B------:R-:W-:-:S04]  /*0120*/  IMAD.HI R4, R4, 0x2, RZ ;  /* 0x0000000204047827 */ /* 0x000fc800078e02ff */
[----:B------:R-:W-:Y:S01]  /*0130*/  IMAD R16, R6, 0x2, R8 ;  /* 0x0000000206107824 */ /* 0x000fe200078e0208 */
[----:B------:R-:W-:Y:S02]  /*0140*/  IADD3.X R3, R4, c[0x0][0x164], R3, P0, P1 ;  /* 0x0000590004037a10 */ /* 0x000fe400007e2403 */
[----:B------:R-:W-:Y:S02]  /*0150*/  LEA R10, P0, R14, R5, 0x1 ;  /* 0x000000050e0a7211 */ /* 0x000fe400078008ff */
[----:B------:R-:W-:Y:S02]  /*0160*/  LEA R20, R6, R16, 0x1 ;  /* 0x0000001006147211 */ /* 0x000fe400078e08ff */
[----:B------:R-:W-:Y:S02]  /*0170*/  LEA.HI.X.SX32 R11, R14, R3, 0x1, P0 ;  /* 0x000000030e0b7211 */ /* 0x000fe400000f0eff */
[-C--:B------:R-:W-:Y:S01]  /*0180*/  LEA R12, P1, R8, R5.reuse, 0x1 ;  /* 0x00000005080c7211 */ /* 0x080fe200078208ff */
[----:B------:R-:W-:Y:S01]  /*0190*/  IMAD R22, R6, 0x2, R20 ;  /* 0x0000000206167824 */ /* 0x000fe200078e0214 */
[----:B------:R-:W-:Y:S01]  /*01a0*/  LEA R14, P0, R16, R5, 0x1 ;  /* 0x00000005100e7211 */ /* 0x000fe200078008ff */
[----:B------:R0:W2:Y:S01]  /*01b0*/  LDG.E.U16 R4, [R10.64] ;  /* 0x000000060a047981 */ /* 0x0000a2000c1e1500 */
[-C--:B------:R-:W-:Y:S01]  /*01c0*/  LEA.HI.X.SX32 R13, R8, R3.reuse, 0x1, P1 ;  /* 0x00000003080d7211 */ /* 0x080fe200008f0eff */
[----:B------:R-:W-:Y:S01]  /*01d0*/  IMAD R24, R6, 0x2, R22 ;  /* 0x0000000206187824 */ /* 0x000fe200078e0216 */
[----:B------:R-:W-:-:S02]  /*01e0*/  LEA.HI.X.SX32 R15, R16, R3, 0x1, P0 ;  /* 0x00000003100f7211 */ /* 0x000fc400000f0eff */
[-C--:B------:R-:W-:Y:S01]  /*01f0*/  LEA R16, P0, R20, R5.reuse, 0x1 ;  /* 0x0000000514107211 */ /* 0x080fe200078008ff */
[----:B------:R1:W3:Y:S01]  /*0200*/  LDG.E.U16 R8, [R12.64] ;  /* 0x000000060c087981 */ /* 0x0002e2000c1e1500 */
[----:B------:R-:W-:Y:S02]  /*0210*/  LEA R18, P1, R22, R5, 0x1 ;  /* 0x0000000516127211 */ /* 0x000fe400078208ff */
[-C--:B------:R-:W-:Y:S01]  /*0220*/  LEA.HI.X.SX32 R17, R20, R3.reuse, 0x1, P0 ;  /* 0x0000000314117211 */ /* 0x080fe200000f0eff */
[----:B------:R4:W5:Y:S01]  /*0230*/  LDG.E.U16 R9, [R14.64] ;  /* 0x000000060e097981 */ /* 0x000962000c1e1500 */
[----:B------:R-:W-:Y:S01]  /*0240*/  LEA.HI.X.SX32 R19, R22, R3, 0x1, P1 ;  /* 0x0000000316137211 */ /* 0x000fe200008f0eff */
[----:B------:R-:W-:Y:S01]  /*0250*/  IMAD R22, R6, 0x2, R24 ;  /* 0x0000000206167824 */ /* 0x000fe200078e0218 */
[C---:B------:R-:W-:Y:S01]  /*0260*/  LEA R20, P0, R24.reuse, R5, 0x1 ;  /* 0x0000000518147211 */ /* 0x040fe200078008ff */
[----:B0-----:R0:W3:Y:S03]  /*0270*/  LDG.E.U16 R10, [R16.64] ;  /* 0x00000006100a7981 */ /* 0x0010e6000c1e1500 */
[----:B------:R-:W-:Y:S01]  /*0280*/  LEA.HI.X.SX32 R21, R24, R3, 0x1, P0 ;  /* 0x0000000318157211 */ /* 0x000fe200000f0eff */
[----:B------:R0:W3:Y:S01]  /*0290*/  LDG.E.U16 R36, [R18.64] ;  /* 0x0000000612247981 */ /* 0x0000e2000c1e1500 */
[----:B------:R-:W-:-:S02]  /*02a0*/  LEA R24, R6, R22, 0x1 ;  /* 0x0000001606187211 */ /* 0x000fc400078e08ff */
[----:B-1----:R-:W-:Y:S01]  /*02b0*/  LEA R12, P0, R22, R5, 0x1 ;  /* 0x00000005160c7211 */ /* 0x002fe200078008ff */
[----:B------:R1:W5:Y:S02]  /*02c0*/  LDG.E.U16 R38, [R20.64] ;  /* 0x0000000614267981 */ /* 0x000364000c1e1500 */
[----:B------:R-:W-:Y:S01]  /*02d0*/  IMAD R26, R6, 0x2, R24 ;  /* 0x00000002061a7824 */ /* 0x000fe200078e0218 */
[----:B------:R-:W-:Y:S02]  /*02e0*/  LEA.HI.X.SX32 R13, R22, R3, 0x1, P0 ;  /* 0x00000003160d7211 */ /* 0x000fe400000f0eff */
[-C--:B----4-:R-:W-:Y:S01]  /*02f0*/  LEA R14, P0, R24, R5.reuse, 0x1 ;  /* 0x00000005180e7211 */ /* 0x090fe200078008ff */
[----:B------:R-:W-:Y:S01]  /*0300*/  IMAD R28, R6, 0x2, R26 ;  /* 0x00000002061c7824 */ /* 0x000fe200078e021a */
[----:B------:R-:W-:Y:S01]  /*0310*/  LEA R22, P1, R26, R5, 0x1 ;  /* 0x000000051a167211 */ /* 0x000fe200078208ff */
[----:B------:R4:W5:Y:S01]  /*0320*/  LDG.E.U16 R11, [R12.64] ;  /* 0x000000060c0b7981 */ /* 0x000962000c1e1500 */
[----:B------:R-:W-:Y:S01]  /*0330*/  LEA.HI.X.SX32 R15, R24, R3, 0x1, P0 ;  /* 0x00000003180f7211 */ /* 0x000fe200000f0eff */
[----:B------:R-:W-:Y:S01]  /*0340*/  IMAD R24, R6, 0x2, R28 ;  /* 0x0000000206187824 */ /* 0x000fe200078e021c */
[----:B0-----:R-:W-:-:S02]  /*0350*/  LEA R16, P0, R28, R5, 0x1 ;  /* 0x000000051c107211 */ /* 0x001fc400078008ff */
[-C--:B------:R-:W-:Y:S01]  /*0360*/  LEA.HI.X.SX32 R23, R26, R3.reuse, 0x1, P1 ;  /* 0x000000031a177211 */ /* 0x080fe200008f0eff */
[----:B------:R0:W5:Y:S01]  /*0370*/  LDG.E.U16 R40, [R14.64] ;  /* 0x000000060e287981 */ /* 0x000162000c1e1500 */
[----:B------:R-:W-:Y:S02]  /*0380*/  LEA.HI.X.SX32 R17, R28, R3, 0x1, P0 ;  /* 0x000000031c117211 */ /* 0x000fe400000f0eff */
[----:B------:R-:W-:Y:S01]  /*0390*/  LEA R18, P0, R24, R5, 0x1 ;  /* 0x0000000518127211 */ /* 0x000fe200078008ff */
[----:B------:R0:W5:Y:S01]  /*03a0*/  LDG.E.U16 R42, [R22.64] ;  /* 0x00000006162a7981 */ /* 0x000162000c1e1500 */
[----:B------:R-:W-:Y:S02]  /*03b0*/  LEA R26, R6, R24, 0x1 ;  /* 0x00000018061a7211 */ /* 0x000fe400078e08ff */
[----:B------:R-:W-:Y:S01]  /*03c0*/  LEA.HI.X.SX32 R19, R24, R3, 0x1, P0 ;  /* 0x0000000318137211 */ /* 0x000fe200000f0eff */
[----:B------:R0:W5:Y:S02]  /*03d0*/  LDG.E.U16 R44, [R16.64] ;  /* 0x00000006102c7981 */ /* 0x000164000c1e1500 */
[----:B------:R-:W-:Y:S01]  /*03e0*/  IMAD R24, R6, 0x2, R26 ;  /* 0x0000000206187824 */ /* 0x000fe200078e021a */
[-C--:B----4-:R-:W-:Y:S01]  /*03f0*/  LEA R12, P0, R26, R5.reuse, 0x1 ;  /* 0x000000051a0c7211 */ /* 0x090fe200078008ff */
[----:B------:R4:W5:Y:S02]  /*0400*/  LDG.E.U16 R27, [R18.64] ;  /* 0x00000006121b7981 */ /* 0x000964000c1e1500 */
[----:B------:R-:W-:Y:S01]  /*0410*/  IMAD R28, R6, 0x2, R24 ;  /* 0x00000002061c7824 */ /* 0x000fe200078e0218 */
[----:B-1----:R-:W-:-:S03]  /*0420*/  LEA R20, P1, R24, R5, 0x1 ;  /* 0x0000000518147211 */ /* 0x002fc600078208ff */
[----:B0-----:R-:W-:Y:S01]  /*0430*/  IMAD R22, R6, 0x2, R28 ;  /* 0x0000000206167824 */ /* 0x001fe200078e021c */
[-C--:B------:R-:W-:Y:S02]  /*0440*/  LEA.HI.X.SX32 R21, R24, R3.reuse, 0x1, P1 ;  /* 0x0000000318157211 */ /* 0x080fe400008f0eff */
[----:B------:R-:W-:Y:S02]  /*0450*/  LEA.HI.X.SX32 R13, R26, R3, 0x1, P0 ;  /* 0x000000031a0d7211 */ /* 0x000fe400000f0eff */
[----:B------:R-:W-:Y:S01]  /*0460*/  LEA R24, R6, R22, 0x1 ;  /* 0x0000001606187211 */ /* 0x000fe200078e08ff */
[----:B------:R0:W5:Y:S01]  /*0470*/  LDG.E.U16 R48, [R20.64] ;  /* 0x0000000614307981 */ /* 0x000162000c1e1500 */
[----:B------:R-:W-:-:S03]  /*0480*/  LEA R14, P0, R28, R5, 0x1 ;  /* 0x000000051c0e7211 */ /* 0x000fc600078008ff */
[----:B------:R-:W-:Y:S01]  /*0490*/  IMAD R26, R6, 0x2, R24 ;  /* 0x00000002061a7824 */ /* 0x000fe200078e0218 */
[----:B------:R-:W-:Y:S01]  /*04a0*/  LEA.HI.X.SX32 R15, R28, R3, 0x1, P0 ;  /* 0x000000031c0f7211 */ /* 0x000fe200000f0eff */
[----:B------:R1:W5:Y:S01]  /*04b0*/  LDG.E.U16 R46, [R12.64] ;  /* 0x000000060c2e7981 */ /* 0x000362000c1e1500 */
[----:B------:R-:W-:Y:S01]  /*04c0*/  LEA R16, P0, R22, R5, 0x1 ;  /* 0x0000000516107211 */ /* 0x000fe200078008ff */
[----:B------:R-:W-:Y:S02]  /*04d0*/  IMAD R28, R6, 0x2, R26 ;  /* 0x00000002061c7824 */ /* 0x000fe400078e021a */
[----:B------:R0:W5:Y:S01]  /*04e0*/  LDG.E.U16 R50, [R14.64] ;  /* 0x000000060e327981 */ /* 0x000162000c1e1500 */
[----:B------:R-:W-:Y:S01]  /*04f0*/  LEA.HI.X.SX32 R17, R22, R3, 0x1, P0 ;  /* 0x0000000316117211 */ /* 0x000fe200000f0eff */
[----:B------:R-:W-:Y:S01]  /*0500*/  IMAD R30, R6, 0x2, R28 ;  /* 0x00000002061e7824 */ /* 0x000fe200078e021c */
[-C--:B------:R-:W-:Y:S02]  /*0510*/  LEA R22, P1, R26, R5.reuse, 0x1 ;  /* 0x000000051a167211 */ /* 0x080fe400078208ff */
[----:B----4-:R-:W-:Y:S01]  /*0520*/  LEA R18, P0, R24, R5, 0x1 ;  /* 0x0000000518127211 */ /* 0x010fe200078008ff */
[----:B------:R4:W5:Y:S01]  /*0530*/  LDG.E.U16 R29, [R16.64] ;  /* 0x00000006101d7981 */ /* 0x000962000c1e1500 */
[----:B------:R-:W-:-:S02]  /*0540*/  LEA.HI.X.SX32 R23, R26, R3, 0x1, P1 ;  /* 0x000000031a177211 */ /* 0x000fc400008f0eff */
[----:B------:R-:W-:Y:S02]  /*0550*/  LEA R26, R6, R30, 0x1 ;  /* 0x0000001e061a7211 */ /* 0x000fe400078e08ff */
[----:B------:R-:W-:Y:S01]  /*0560*/  LEA.HI.X.SX32 R19, R24, R3, 0x1, P0 ;  /* 0x0000000318137211 */ /* 0x000fe200000f0eff */
[----:B------:R4:W5:Y:S01]  /*0570*/  LDG.E.U16 R54, [R22.64] ;  /* 0x0000000616367981 */ /* 0x000962000c1e1500 */
[----:B-1----:R-:W-:Y:S01]  /*0580*/  LEA R12, P0, R28, R5, 0x1 ;  /* 0x000000051c0c7211 */ /* 0x002fe200078008ff */
[----:B------:R-:W-:Y:S02]  /*0590*/  IMAD R24, R6, 0x2, R26 ;  /* 0x0000000206187824 */ /* 0x000fe400078e021a */
[----:B------:R1:W5:Y:S01]  /*05a0*/  LDG.E.U16 R52, [R18.64] ;  /* 0x0000000612347981 */ /* 0x000362000c1e1500 */
[----:B------:R-:W-:Y:S01]  /*05b0*/  LEA.HI.X.SX32 R13, R28, R3, 0x1, P0 ;  /* 0x000000031c0d7211 */ /* 0x000fe200000f0eff */
[----:B------:R-:W-:Y:S01]  /*05c0*/  IMAD R28, R6, 0x2, R24 ;  /* 0x00000002061c7824 */ /* 0x000fe200078e0218 */
[----:B0-----:R-:W-:-:S03]  /*05d0*/  LEA R14, P0, R30, R5, 0x1 ;  /* 0x000000051e0e7211 */ /* 0x001fc600078008ff */
[----:B------:R-:W-:Y:S01]  /*05e0*/  IMAD R32, R6, 0x2, R28 ;  /* 0x0000000206207824 */ /* 0x000fe200078e021c */
[----:B------:R-:W-:Y:S01]  /*05f0*/  LEA.HI.X.SX32 R15, R30, R3, 0x1, P0 ;  /* 0x000000031e0f7211 */ /* 0x000fe200000f0eff */
[----:B------:R0:W5:Y:S01]  /*0600*/  LDG.E.U16 R56, [R12.64] ;  /* 0x000000060c387981 */ /* 0x000162000c1e1500 */
[----:B------:R-:W-:Y:S02]  /*0610*/  LEA R20, P1, R24, R5, 0x1 ;  /* 0x0000000518147211 */ /* 0x000fe400078208ff */
[----:B------:R-:W-:Y:S01]  /*0620*/  LEA R30, R6, R32, 0x1 ;  /* 0x00000020061e7211 */ /* 0x000fe200078e08ff */
[----:B------:R0:W5:Y:S01]  /*0630*/  LDG.E.U16 R31, [R14.64] ;  /* 0x000000060e1f7981 */ /* 0x000162000c1e1500 */
[----:B------:R-:W-:Y:S02]  /*0640*/  LEA.HI.X.SX32 R21, R24, R3, 0x1, P1 ;  /* 0x0000000318157211 */ /* 0x000fe400008f0eff */
[----:B----4-:R-:W-:Y:S01]  /*0650*/  LEA R16, P0, R28, R5, 0x1 ;  /* 0x000000051c107211 */ /* 0x010fe200078008ff */
[----:B------:R-:W-:-:S02]  /*0660*/  IMAD R24, R6, 0x2, R30 ;  /* 0x0000000206187824 */ /* 0x000fc400078e021e */
[----:B------:R4:W5:Y:S01]  /*0670*/  LDG.E.U16 R58, [R20.64] ;  /* 0x00000006143a7981 */ /* 0x000962000c1e1500 */
[----:B------:R-:W-:Y:S01]  /*0680*/  LEA.HI.X.SX32 R17, R28, R3, 0x1, P0 ;  /* 0x000000031c117211 */ /* 0x000fe200000f0eff */
[----:B------:R-:W-:Y:S01]  /*0690*/  IMAD R28, R6, 0x2, R24 ;  /* 0x00000002061c7824 */ /* 0x000fe200078e0218 */
[----:B-1----:R-:W-:-:S03]  /*06a0*/  LEA R18, P0, R32, R5, 0x1 ;  /* 0x0000000520127211 */ /* 0x002fc600078008ff */
[----:B0-----:R-:W-:Y:S01]  /*06b0*/  IMAD R12, R6, 0x2, R28 ;  /* 0x00000002060c7824 */ /* 0x001fe200078e021c */
[----:B------:R-:W-:Y:S01]  /*06c0*/  LEA.HI.X.SX32 R19, R32, R3, 0x1, P0 ;  /* 0x0000000320137211 */ /* 0x000fe200000f0eff */
[----:B------:R0:W5:Y:S03]  /*06d0*/  LDG.E.U16 R60, [R16.64] ;  /* 0x00000006103c7981 */ /* 0x000166000c1e1500 */
[----:B------:R-:W-:Y:S01]  /*06e0*/  LEA R32, R6, R12, 0x1 ;  /* 0x0000000c06207211 */ /* 0x000fe200078e08ff */
[----:B------:R1:W5:Y:S01]  /*06f0*/  LDG.E.U16 R33, [R18.64] ;  /* 0x0000000612217981 */ /* 0x000362000c1e1500 */
[----:B------:R-:W-:-:S03]  /*0700*/  LEA R14, P0, R28, R5, 0x1 ;  /* 0x000000051c0e7211 */ /* 0x000fc600078008ff */
[----:B------:R-:W-:Y:S01]  /*0710*/  IMAD R34, R6, 0x2, R32 ;  /* 0x0000000206227824 */ /* 0x000fe200078e0220 */
[----:B------:R-:W-:Y:S02]  /*0720*/  LEA.HI.X.SX32 R15, R28, R3, 0x1, P0 ;  /* 0x000000031c0f7211 */ /* 0x000fe400000f0eff */
[-C--:B----4-:R-:W-:Y:S01]  /*0730*/  LEA R20, P0, R12, R5.reuse, 0x1 ;  /* 0x000000050c147211 */ /* 0x090fe200078008ff */
[----:B------:R-:W-:Y:S01]  /*0740*/  IMAD R28, R6, 0x2, R34 ;  /* 0x00000002061c7824 */ /* 0x000fe200078e0222 */
[----:B------:R-:W-:Y:S02]  /*0750*/  LEA R22, P1, R24, R5, 0x1 ;  /* 0x0000000518167211 */ /* 0x000fe400078208ff */
[----:B------:R-:W-:Y:S02]  /*0760*/  LEA.HI.X.SX32 R21, R12, R3, 0x1, P0 ;  /* 0x000000030c157211 */ /* 0x000fe400000f0eff */
[----:B-1----:R-:W-:Y:S02]  /*0770*/  LEA R18, P0, R28, R5, 0x1 ;  /* 0x000000051c127211 */ /* 0x002fe400078008ff */
[----:B------:R-:W-:Y:S01]  /*0780*/  LEA.HI.X.SX32 R23, R24, R3, 0x1, P1 ;  /* 0x0000000318177211 */ /* 0x000fe200008f0eff */
[----:B0-----:R-:W-:Y:S01]  /*0790*/  IMAD R16, R6, 0x2, R28 ;  /* 0x0000000206107824 */ /* 0x001fe200078e021c */
[----:B------:R-:W-:Y:S01]  /*07a0*/  LEA R24, P1, R34, R5, 0x1 ;  /* 0x0000000522187211 */ /* 0x000fe200078208ff */
[----:B------:R0:W4:Y:S01]  /*07b0*/  LDG.E.U16 R21, [R20.64] ;  /* 0x0000000614157981 */ /* 0x000122000c1e1500 */
[----:B------:R-:W-:-:S02]  /*07c0*/  LEA.HI.X.SX32 R19, R28, R3, 0x1, P0 ;  /* 0x000000031c137211 */ /* 0x000fc400000f0eff */
[----:B------:R-:W-:Y:S01]  /*07d0*/  LEA R12, P0, R26, R5, 0x1 ;  /* 0x000000051a0c7211 */ /* 0x000fe200078008ff */
[----:B------:R1:W4:Y:S01]  /*07e0*/  LDG.E.U16 R62, [R22.64] ;  /* 0x00000006163e7981 */ /* 0x000322000c1e1500 */
[-C--:B------:R-:W-:Y:S02]  /*07f0*/  LEA.HI.X.SX32 R25, R34, R3.reuse, 0x1, P1 ;  /* 0x0000000322197211 */ /* 0x080fe400008f0eff */
[----:B------:R-:W-:Y:S01]  /*0800*/  LEA.HI.X.SX32 R13, R26, R3, 0x1, P0 ;  /* 0x000000031a0d7211 */ /* 0x000fe200000f0eff */
[----:B------:R0:W4:Y:S01]  /*0810*/  LDG.E.U16 R34, [R14.64] ;  /* 0x000000060e227981 */ /* 0x000122000c1e1500 */
[----:B------:R-:W-:-:S03]  /*0820*/  LEA R6, R6, R16, 0x1 ;  /* 0x0000001006067211 */ /* 0x000fc600078e08ff */
[----:B------:R0:W4:Y:S01]  /*0830*/  LDG.E.U16 R64, [R24.64] ;  /* 0x0000000618407981 */ /* 0x000122000c1e1500 */
[----:B-1----:R-:W-:-:S03]  /*0840*/  LEA R22, P1, R16, R5, 0x1 ;  /* 0x0000000510167211 */ /* 0x002fc600078208ff */
[----:B------:R1:W4:Y:S01]  /*0850*/  LDG.E.U16 R18, [R18.64] ;  /* 0x0000000612127981 */ /* 0x000322000c1e1500 */
[----:B0-----:R-:W-:Y:S02]  /*0860*/  LEA R14, P0, R30, R5, 0x1 ;  /* 0x000000051e0e7211 */ /* 0x001fe400078008ff */
[-C--:B------:R-:W-:Y:S01]  /*0870*/  LEA.HI.X.SX32 R23, R16, R3.reuse, 0x1, P1 ;  /* 0x0000000310177211 */ /* 0x080fe200008f0eff */
[----:B------:R-:W4:Y:S01]  /*0880*/  LDG.E.U16 R12, [R12.64] ;  /* 0x000000060c0c7981 */ /* 0x000f22000c1e1500 */
[----:B------:R-:W-:Y:S02]  /*0890*/  LEA.HI.X.SX32 R15, R30, R3, 0x1, P0 ;  /* 0x000000031e0f7211 */ /* 0x000fe400000f0eff */
[-C--:B------:R-:W-:Y:S02]  /*08a0*/  LEA R16, P1, R32, R5.reuse, 0x1 ;  /* 0x0000000520107211 */ /* 0x080fe400078208ff */
[----:B------:R-:W-:Y:S01]  /*08b0*/  LEA R24, P0, R6, R5, 0x1 ;  /* 0x0000000506187211 */ /* 0x000fe200078008ff */
[----:B------:R0:W4:Y:S01]  /*08c0*/  LDG.E.U16 R23, [R22.64] ;  /* 0x0000000616177981 */ /* 0x000122000c1e1500 */
[----:B------:R-:W-:-:S02]  /*08d0*/  LEA.HI.X.SX32 R17, R32, R3, 0x1, P1 ;  /* 0x0000000320117211 */ /* 0x000fc400008f0eff */
[----:B------:R-:W-:Y:S01]  /*08e0*/  LEA.HI.X.SX32 R25, R6, R3, 0x1, P0 ;  /* 0x0000000306197211 */ /* 0x000fe200000f0eff */
[----:B------:R-:W4:Y:S04]  /*08f0*/  LDG.E.U16 R14, [R14.64] ;  /* 0x000000060e0e7981 */ /* 0x000f28000c1e1500 */
[----:B------:R-:W4:Y:S04]  /*0900*/  LDG.E.U16 R16, [R16.64] ;  /* 0x0000000610107981 */ /* 0x000f28000c1e1500 */
[----:B------:R0:W4:Y:S01]  /*0910*/  LDG.E.U16 R20, [R24.64] ;  /* 0x0000000618147981 */ /* 0x000122000c1e1500 */
[----:B------:R-:W-:-:S02]  /*0920*/  LOP3.LUT R6, R0, 0x3f, RZ, 0xc0, !PT ;  /* 0x0000003f00067812 */ /* 0x000fc400078ec0ff */
[----:B-1----:R-:W-:-:S03]  /*0930*/  SHF.R.S32.HI R19, RZ, 0x6, R0 ;  /* 0x00000006ff137819 */ /* 0x002fc60000011400 */
[----:B0-----:R-:W-:Y:S01]  /*0940*/  IMAD.SHL.U32 R22, R6, 0x2, RZ ;  /* 0x0000000206167824 */ /* 0x001fe200078e00ff */
[----:B------:R-:W-:-:S04]  /*0950*/  SGXT R19, R19, 0x1 ;  /* 0x000000011313781a */ /* 0x000fc80000000200 */
[----:B------:R-:W-:-:S04]  /*0960*/  LOP3.LUT R19, R22, 0x90, R19, 0x78, !PT ;  /* 0x0000009016137812 */ /* 0x000fc800078e7813 */
[C---:B------:R-:W-:Y:S02]  /*0970*/  LOP3.LUT R3, R19.reuse, 0x20, RZ, 0x3c, !PT ;  /* 0x0000002013037812 */ /* 0x040fe400078e3cff */
[C---:B------:R-:W-:Y:S02]  /*0980*/  LOP3.LUT R5, R19.reuse, 0x60, RZ, 0x3c, !PT ;  /* 0x0000006013057812 */ /* 0x040fe400078e3cff */
[C---:B------:R-:W-:Y:S01]  /*0990*/  LOP3.LUT R77, R0.reuse, 0x3, RZ, 0xc0, !PT ;  /* 0x00000003004d7812 */ /* 0x040fe200078ec0ff */
[----:B------:R-:W-:Y:S01]  /*09a0*/  IMAD.MOV.U32 R68, RZ, RZ, -0x800000 ;  /* 0xff800000ff447424 */ /* 0x000fe200078e00ff */
[----:B------:R-:W-:Y:S01]  /*09b0*/  CS2R R24, SRZ ;  /* 0x0000000000187805 */ /* 0x000fe2000001ff00 */
[----:B------:R-:W-:Y:S01]  /*09c0*/  IMAD.MOV.U32 R69, RZ, RZ, -0x800000 ;  /* 0xff800000ff457424 */ /* 0x000fe200078e00ff */
[C---:B------:R-:W-:Y:S02]  /*09d0*/  LOP3.LUT R80, R0.reuse, 0x60, RZ, 0xc0, !PT ;  /* 0x0000006000507812 */ /* 0x040fe400078ec0ff */
[----:B------:R-:W-:Y:S01]  /*09e0*/  LOP3.LUT R79, R0, 0x1c, RZ, 0xc0, !PT ;  /* 0x0000001c004f7812 */ /* 0x000fe200078ec0ff */
[----:B--2---:R0:W-:Y:S02]  /*09f0*/  STS.U16 [R19], R4 ;  /* 0x0000000413007388 */ /* 0x0041e40000000400 */
[----:B0-----:R-:W-:-:S02]  /*0a00*/  LOP3.LUT R4, R19, 0x40, RZ, 0x3c, !PT ;  /* 0x0000004013047812 */ /* 0x001fc400078e3cff */
[----:B---3--:R-:W-:Y:S04]  /*0a10*/  STS.U16 [R19+0x400], R36 ;  /* 0x0004002413007388 */ /* 0x008fe80000000400 */
[----:B-----5:R-:W-:Y:S04]  /*0a20*/  STS.U16 [R19+0x800], R42 ;  /* 0x0008002a13007388 */ /* 0x020fe80000000400 */
[----:B------:R-:W-:Y:S04]  /*0a30*/  STS.U16 [R19+0xc00], R48 ;  /* 0x000c003013007388 */ /* 0x000fe80000000400 */
[----:B------:R0:W-:Y:S04]  /*0a40*/  STS.U16 [R19+0x1000], R54 ;  /* 0x0010003613007388 */ /* 0x0001e80000000400 */
[----:B------:R-:W-:Y:S01]  /*0a50*/  STS.U16 [R19+0x1400], R58 ;  /* 0x0014003a13007388 */ /* 0x000fe20000000400 */
[----:B0-----:R-:W-:Y:S01]  /*0a60*/  CS2R R54, SRZ ;  /* 0x0000000000367805 */ /* 0x001fe2000001ff00 */
[----:B------:R-:W-:Y:S01]  /*0a70*/  CS2R R36, SRZ ;  /* 0x0000000000247805 */ /* 0x000fe2000001ff00 */
[----:B------:R-:W-:Y:S01]  /*0a80*/  CS2R R42, SRZ ;  /* 0x00000000002a7805 */ /* 0x000fe2000001ff00 */
[----:B------:R-:W-:Y:S01]  /*0a90*/  CS2R R48, SRZ ;  /* 0x0000000000307805 */ /* 0x000fe2000001ff00 */
[----:B----4-:R-:W-:Y:S04]  /*0aa0*/  STS.U16 [R19+0x1800], R62 ;  /* 0x0018003e13007388 */ /* 0x010fe80000000400 */
[----:B------:R-:W-:Y:S04]  /*0ab0*/  STS.U16 [R19+0x1c00], R64 ;  /* 0x001c004013007388 */ /* 0x000fe80000000400 */
[----:B------:R0:W-:Y:S04]  /*0ac0*/  STS.U16 [R3+0x100], R8 ;  /* 0x0001000803007388 */ /* 0x0001e80000000400 */
[----:B------:R-:W-:Y:S04]  /*0ad0*/  STS.U16 [R3+0x500], R38 ;  /* 0x0005002603007388 */ /* 0x000fe80000000400 */
[----:B------:R-:W-:Y:S04]  /*0ae0*/  STS.U16 [R3+0x900], R44 ;  /* 0x0009002c03007388 */ /* 0x000fe80000000400 */
[----:B------:R-:W-:Y:S01]  /*0af0*/  STS.U16 [R3+0xd00], R50 ;  /* 0x000d003203007388 */ /* 0x000fe20000000400 */
[----:B0-----:R-:W-:-:S03]  /*0b00*/  IADD3 R8, R7, 0x40, RZ ;  /* 0x0000004007087810 */ /* 0x001fc60007ffe0ff */
[----:B------:R-:W-:Y:S04]  /*0b10*/  STS.U16 [R3+0x1100], R56 ;  /* 0x0011003803007388 */ /* 0x000fe80000000400 */
[----:B------:R-:W-:Y:S04]  /*0b20*/  STS.U16 [R3+0x1500], R60 ;  /* 0x0015003c03007388 */ /* 0x000fe80000000400 */
[----:B------:R-:W-:Y:S04]  /*0b30*/  STS.U16 [R3+0x1900], R34 ;  /* 0x0019002203007388 */ /* 0x000fe80000000400 */
[----:B------:R-:W-:Y:S04]  /*0b40*/  STS.U16 [R3+0x1d00], R18 ;  /* 0x001d001203007388 */ /* 0x000fe80000000400 */
[----:B------:R0:W-:Y:S04]  /*0b50*/  STS.U16 [R4+0x200], R9 ;  /* 0x0002000904007388 */ /* 0x0001e80000000400 */
[----:B------:R-:W-:Y:S04]  /*0b60*/  STS.U16 [R4+0x600], R11 ;  /* 0x0006000b04007388 */ /* 0x000fe80000000400 */
[----:B------:R1:W-:Y:S04]  /*0b70*/  STS.U16 [R4+0xa00], R27 ;  /* 0x000a001b04007388 */ /* 0x0003e80000000400 */
[----:B------:R2:W-:Y:S04]  /*0b80*/  STS.U16 [R4+0xe00], R29 ;  /* 0x000e001d04007388 */ /* 0x0005e80000000400 */
[----:B------:R3:W-:Y:S04]  /*0b90*/  STS.U16 [R4+0x1200], R31 ;  /* 0x0012001f04007388 */ /* 0x0007e80000000400 */
[----:B------:R4:W-:Y:S04]  /*0ba0*/  STS.U16 [R4+0x1600], R33 ;  /* 0x0016002104007388 */ /* 0x0009e80000000400 */
[----:B------:R-:W-:Y:S04]  /*0bb0*/  STS.U16 [R4+0x1a00], R21 ;  /* 0x001a001504007388 */ /* 0x000fe80000000400 */
[----:B------:R-:W-:Y:S04]  /*0bc0*/  STS.U16 [R4+0x1e00], R23 ;  /* 0x001e001704007388 */ /* 0x000fe80000000400 */
[----:B------:R-:W-:Y:S04]  /*0bd0*/  STS.U16 [R5+0x1300], R12 ;  /* 0x0013000c05007388 */ /* 0x000fe80000000400 */
[----:B------:R-:W-:Y:S04]  /*0be0*/  STS.U16 [R5+0x1700], R14 ;  /* 0x0017000e05007388 */ /* 0x000fe80000000400 */
[----:B------:R-:W-:Y:S04]  /*0bf0*/  STS.U16 [R5+0x1b00], R16 ;  /* 0x001b001005007388 */ /* 0x000fe80000000400 */
[----:B------:R-:W-:Y:S01]  /*0c00*/  STS.U16 [R5+0x1f00], R20 ;  /* 0x001f001405007388 */ /* 0x000fe20000000400 */
[----:B------:R-:W-:Y:S01]  /*0c10*/  ISETP.GE.AND P0, PT, R8, 0x1, PT ;  /* 0x000000010800780c */ /* 0x000fe20003f06270 */
[----:B0-----:R-:W-:Y:S01]  /*0c20*/  IMAD.MOV.U32 R9, RZ, RZ, 0x3f800000 ;  /* 0x3f800000ff097424 */ /* 0x001fe200078e00ff */
[----:B------:R-:W-:Y:S01]  /*0c30*/  MOV R18, 0x3f800000 ;  /* 0x3f80000000127802 */ /* 0x000fe20000000f00 */
[----:B------:R0:W-:Y:S01]  /*0c40*/  STS.U16 [R5+0x300], R10 ;  /* 0x0003000a05007388 */ /* 0x0001e20000000400 */
[----:B-1----:R-:W-:Y:S01]  /*0c50*/  CS2R R26, SRZ ;  /* 0x00000000001a7805 */ /* 0x002fe2000001ff00 */
[----:B--2---:R-:W-:Y:S01]  /*0c60*/  CS2R R28, SRZ ;  /* 0x00000000001c7805 */ /* 0x004fe2000001ff00 */
[----:B---3--:R-:W-:Y:S01]  /*0c70*/  CS2R R30, SRZ ;  /* 0x00000000001e7805 */ /* 0x008fe2000001ff00 */
[----:B------:R1:W-:Y:S01]  /*0c80*/  STS.U16 [R5+0x700], R40 ;  /* 0x0007002805007388 */ /* 0x0003e20000000400 */
[----:B------:R-:W-:Y:S01]  /*0c90*/  CS2R R44, SRZ ;  /* 0x00000000002c7805 */ /* 0x000fe2000001ff00 */
[----:B----4-:R-:W-:Y:S01]  /*0ca0*/  CS2R R32, SRZ ;  /* 0x0000000000207805 */ /* 0x010fe2000001ff00 */
[----:B------:R-:W-:Y:S01]  /*0cb0*/  CS2R R34, SRZ ;  /* 0x0000000000227805 */ /* 0x000fe2000001ff00 */
[----:B------:R2:W-:Y:S01]  /*0cc0*/  STS.U16 [R5+0xb00], R46 ;  /* 0x000b002e05007388 */ /* 0x0005e20000000400 */
[----:B------:R-:W-:Y:S01]  /*0cd0*/  CS2R R38, SRZ ;  /* 0x0000000000267805 */ /* 0x000fe2000001ff00 */
[----:B------:R-:W-:Y:S01]  /*0ce0*/  CS2R R50, SRZ ;  /* 0x0000000000327805 */ /* 0x000fe2000001ff00 */
[----:B0-----:R-:W-:Y:S01]  /*0cf0*/  IMAD.SHL.U32 R10, R0, 0x2, RZ ;  /* 0x00000002000a7824 */ /* 0x001fe200078e00ff */
[----:B------:R0:W-:Y:S01]  /*0d00*/  STS.U16 [R5+0xf00], R52 ;  /* 0x000f003405007388 */ /* 0x0001e20000000400 */
[----:B------:R-:W-:Y:S01]  /*0d10*/  IMAD.SHL.U32 R11, R77, 0x20, RZ ;  /* 0x000000204d0b7824 */ /* 0x000fe200078e00ff */
[----:B-1----:R-:W-:Y:S01]  /*0d20*/  CS2R R40, SRZ ;  /* 0x0000000000287805 */ /* 0x002fe2000001ff00 */
[----:B--2---:R-:W-:Y:S01]  /*0d30*/  CS2R R46, SRZ ;  /* 0x00000000002e7805 */ /* 0x004fe2000001ff00 */
[----:B0-----:R-:W-:Y:S01]  /*0d40*/  CS2R R52, SRZ ;  /* 0x0000000000347805 */ /* 0x001fe2000001ff00 */
[----:B------:R-:W-:Y:S05]  /*0d50*/  @!P0 BRA `(.L_x_0) ;  /* 0x0000156000008947 */ /* 0x000fea0003800000 */
[----:B------:R-:W-:Y:S01]  /*0d60*/  IMAD R12, R6, c[0x0][0x1a8], RZ ;  /* 0x00006a00060c7a24 */ /* 0x000fe200078e02ff */
[----:B------:R-:W-:Y:S01]  /*0d70*/  SHF.R.U32.HI R16, RZ, 0x1, R80 ;  /* 0x00000001ff107819 */ /* 0x000fe20000011650 */
[----:B------:R-:W-:Y:S01]  /*0d80*/  IMAD R6, R2, c[0x0][0x1a0], RZ ;  /* 0x0000680002067a24 */ /* 0x000fe200078e02ff */
[----:B------:R-:W-:Y:S01]  /*0d90*/  LOP3.LUT R13, R0, 0xf, RZ, 0xc0, !PT ;  /* 0x0000000f000d7812 */ /* 0x000fe200078ec0ff */
[----:B------:R-:W-:Y:S01]  /*0da0*/  IMAD.MOV.U32 R26, RZ, RZ, c[0x0][0x1a4] ;  /* 0x00006900ff1a7624 */ /* 0x000fe200078e00ff */
[----:B------:R-:W-:Y:S01]  /*0db0*/  SHF.L.U32 R14, R12, 0x1, RZ ;  /* 0x000000010c0e7819 */ /* 0x000fe200000006ff */
[C---:B------:R-:W-:Y:S01]  /*0dc0*/  IMAD.SHL.U32 R9, R6.reuse, 0x2, RZ ;  /* 0x0000000206097824 */ /* 0x040fe200078e00ff */
[----:B------:R-:W-:Y:S01]  /*0dd0*/  LEA.HI R16, R79, R16, RZ, 0x1e ;  /* 0x000000104f107211 */ /* 0x000fe200078ff0ff */
[----:B------:R-:W-:Y:S01]  /*0de0*/  IMAD.HI R6, R6, 0x2, RZ ;  /* 0x0000000206067827 */ /* 0x000fe200078e02ff */
[----:B------:R-:W-:Y:S01]  /*0df0*/  SHF.R.S32.HI R20, RZ, 0x2, R0 ;  /* 0x00000002ff147819 */ /* 0x000fe20000011400 */
[----:B------:R-:W-:Y:S01]  /*0e00*/  CS2R R52, SRZ ;  /* 0x0000000000347805 */ /* 0x000fe2000001ff00 */
[----:B------:R-:W-:Y:S01]  /*0e10*/  IADD3 R108, P0, P1, R14, c[0x0][0x168], R9 ;  /* 0x00005a000e6c7a10 */ /* 0x000fe2000791e009 */
[----:B------:R-:W-:Y:S01]  /*0e20*/  IMAD R9, R2, c[0x0][0x1b0], RZ ;  /* 0x00006c0002097a24 */ /* 0x000fe200078e02ff */
[----:B------:R-:W-:Y:S01]  /*0e30*/  LOP3.LUT R15, R0, 0x7, RZ, 0xc0, !PT ;  /* 0x00000007000f7812 */ /* 0x000fe200078ec0ff */
[----:B------:R-:W-:Y:S01]  /*0e40*/  IMAD R14, R13, c[0x0][0x1b4], RZ ;  /* 0x00006d000d0e7a24 */ /* 0x000fe200078e02ff */
[----:B------:R-:W-:Y:S01]  /*0e50*/  SGXT R20, R20, 0x1 ;  /* 0x000000011414781a */ /* 0x000fe20000000200 */
[----:B------:R-:W-:Y:S01]  /*0e60*/  IMAD.HI R13, R12, 0x2, RZ ;  /* 0x000000020c0d7827 */ /* 0x000fe200078e02ff */
[----:B------:R-:W-:Y:S01]  /*0e70*/  MOV R90, 0xff800000 ;  /* 0xff800000005a7802 */ /* 0x000fe20000000f00 */
[----:B------:R-:W-:Y:S01]  /*0e80*/  CS2R R54, SRZ ;  /* 0x0000000000367805 */ /* 0x000fe2000001ff00 */
[----:B------:R-:W-:Y:S01]  /*0e90*/  LOP3.LUT R17, R11, 0x90, R20, 0xf8, !PT ;  /* 0x000000900b117812 */ /* 0x000fe200078ef814 */
[----:B------:R-:W-:Y:S01]  /*0ea0*/  IMAD.IADD R12, R7, 0x1, R16 ;  /* 0x00000001070c7824 */ /* 0x000fe200078e0210 */
[----:B------:R-:W-:Y:S01]  /*0eb0*/  SHF.L.U32 R16, R14, 0x1, RZ ;  /* 0x000000010e107819 */ /* 0x000fe200000006ff */
[----:B------:R-:W-:Y:S01]  /*0ec0*/  IMAD.SHL.U32 R7, R9, 0x2, RZ ;  /* 0x0000000209077824 */ /* 0x000fe200078e00ff */
[----:B------:R-:W-:Y:S01]  /*0ed0*/  IADD3.X R24, R13, c[0x0][0x16c], R6, P0, P1 ;  /* 0x00005b000d187a10 */ /* 0x000fe200007e2406 */
[----:B------:R-:W-:Y:S01]  /*0ee0*/  IMAD.HI R6, R9, 0x2, RZ ;  /* 0x0000000209067827 */ /* 0x000fe200078e02ff */
[----:B------:R-:W-:Y:S01]  /*0ef0*/  LOP3.LUT R13, R10, 0x10, RZ, 0xc0, !PT ;  /* 0x000000100a0d7812 */ /* 0x000fe200078ec0ff */
[----:B------:R-:W-:Y:S01]  /*0f00*/  CS2R R28, SRZ ;  /* 0x00000000001c7805 */ /* 0x000fe2000001ff00 */
[----:B------:R-:W-:Y:S01]  /*0f10*/  IADD3 R94, P0, P1, R16, c[0x0][0x170], R7 ;  /* 0x00005c00105e7a10 */ /* 0x000fe2000791e007 */
[----:B------:R-:W-:Y:S01]  /*0f20*/  IMAD R9, R76, c[0x0][0x1a4], RZ ;  /* 0x000069004c097a24 */ /* 0x000fe200078e02ff */
[----:B------:R-:W-:Y:S01]  /*0f30*/  LOP3.LUT R16, R0, 0x10, RZ, 0xc0, !PT ;  /* 0x0000001000107812 */ /* 0x000fe200078ec0ff */
[----:B------:R-:W-:Y:S01]  /*0f40*/  IMAD.HI R7, R14, 0x2, RZ ;  /* 0x000000020e077827 */ /* 0x000fe200078e02ff */
[----:B------:R-:W-:Y:S01]  /*0f50*/  LOP3.LUT R18, R13, 0x60, R0, 0xf8, !PT ;  /* 0x000000600d127812 */ /* 0x000fe200078ef800 */
[----:B------:R-:W-:Y:S01]  /*0f60*/  CS2R R30, SRZ ;  /* 0x00000000001e7805 */ /* 0x000fe2000001ff00 */
[----:B------:R-:W-:Y:S01]  /*0f70*/  LOP3.LUT R14, R17, 0x10, R10, 0x78, !PT ;  /* 0x00000010110e7812 */ /* 0x000fe200078e780a */
[----:B------:R-:W-:Y:S01]  /*0f80*/  IMAD R23, R15, 0x90, RZ ;  /* 0x000000900f177824 */ /* 0x000fe200078e02ff */
[----:B------:R-:W-:Y:S01]  /*0f90*/  LEA R15, R26, R9, 0x1 ;  /* 0x000000091a0f7211 */ /* 0x000fe200078e08ff */
[----:B------:R-:W-:Y:S01]  /*0fa0*/  IMAD.SHL.U32 R13, R16, 0x40, RZ ;  /* 0x00000040100d7824 */ /* 0x000fe200078e00ff */
[----:B------:R-:W-:Y:S01]  /*0fb0*/  IADD3.X R22, R7, c[0x0][0x174], R6, P0, P1 ;  /* 0x00005d0007167a10 */ /* 0x000fe200007e2406 */
[----:B------:R-:W-:Y:S01]  /*0fc0*/  IMAD.MOV.U32 R25, RZ, RZ, c[0x0][0x1b8] ;  /* 0x00006e00ff197624 */ /* 0x000fe200078e00ff */
[----:B------:R-:W-:Y:S01]  /*0fd0*/  LEA.HI R7, R0, 0x38, RZ, 0x1c ;  /* 0x0000003800077811 */ /* 0x000fe200078fe0ff */
[----:B------:R-:W-:Y:S01]  /*0fe0*/  IMAD R21, R16, -0x30, R13 ;  /* 0xffffffd010157824 */ /* 0x000fe200078e020d */
[----:B------:R-:W-:Y:S01]  /*0ff0*/  SHF.R.U32.HI R6, RZ, 0x4, R0 ;  /* 0x00000004ff067819 */ /* 0x000fe20000011600 */
[----:B------:R-:W-:Y:S01]  /*1000*/  IMAD R16, R26, 0x2, R15 ;  /* 0x000000021a107824 */ /* 0x000fe200078e020f */
[----:B------:R-:W-:Y:S01]  /*1010*/  LEA R122, P0, R9, R108, 0x1 ;  /* 0x0000006c097a7211 */ /* 0x000fe200078008ff */
[----:B------:R-:W-:Y:S01]  /*1020*/  IMAD.IADD R14, R14, 0x1, R21 ;  /* 0x000000010e0e7824 */ /* 0x000fe200078e0215 */
[----:B------:R-:W-:Y:S01]  /*1030*/  SGXT.U32 R6, R6, 0x3 ;  /* 0x000000030606781a */ /* 0x000fe20000000000 */
[----:B------:R-:W-:Y:S01]  /*1040*/  IMAD R21, R7, c[0x0][0x1b8], RZ ;  /* 0x00006e0007157a24 */ /* 0x000fe200078e02ff */
[----:B------:R-:W-:Y:S01]  /*1050*/  LEA R7, R26, R16, 0x1 ;  /* 0x000000101a077211 */ /* 0x000fe200078e08ff */
[----:B------:R-:W-:Y:S01]  /*1060*/  CS2R R44, SRZ ;  /* 0x00000000002c7805 */ /* 0x000fe2000001ff00 */
[----:B------:R-:W-:Y:S01]  /*1070*/  LOP3.LUT R18, R23, R18, RZ, 0x3c, !PT ;  /* 0x0000001217127212 */ /* 0x000fe200078e3cff */
[----:B------:R-:W-:Y:S01]  /*1080*/  IMAD R17, R6, c[0x0][0x1b8], RZ ;  /* 0x00006e0006117a24 */ /* 0x000fe200078e02ff */
[----:B------:R-:W-:Y:S01]  /*1090*/  LEA.HI.X.SX32 R123, R9, R24, 0x1, P0 ;  /* 0x00000018097b7211 */ /* 0x000fe200000f0eff */
[----:B------:R-:W-:Y:S01]  /*10a0*/  IMAD R6, R26, 0x2, R7 ;  /* 0x000000021a067824 */ /* 0x000fe200078e0207 */
[-C--:B------:R-:W-:Y:S01]  /*10b0*/  LEA R120, P1, R15, R108.reuse, 0x1 ;  /* 0x0000006c0f787211 */ /* 0x080fe200078208ff */
[----:B------:R-:W-:Y:S01]  /*10c0*/  IMAD.IADD R13, R13, 0x1, R18 ;  /* 0x000000010d0d7824 */ /* 0x000fe200078e0212 */
[----:B------:R-:W-:Y:S01]  /*10d0*/  LEA R118, P2, R16, R108, 0x1 ;  /* 0x0000006c10767211 */ /* 0x000fe200078408ff */
[----:B------:R-:W-:Y:S01]  /*10e0*/  IMAD R18, R25, 0x8, R17 ;  /* 0x0000000819127824 */ /* 0x000fe200078e0211 */
[C---:B------:R-:W-:Y:S01]  /*10f0*/  LEA R9, R26.reuse, R6, 0x1 ;  /* 0x000000061a097211 */ /* 0x040fe200078e08ff */
[----:B------:R-:W-:Y:S01]  /*1100*/  CS2R R46, SRZ ;  /* 0x00000000002e7805 */ /* 0x000fe2000001ff00 */
[----:B------:R-:W-:Y:S01]  /*1110*/  LEA.HI.X.SX32 R121, R15, R24, 0x1, P1 ;  /* 0x000000180f797211 */ /* 0x000fe200008f0eff */
[----:B------:R-:W-:Y:S01]  /*1120*/  CS2R R32, SRZ ;  /* 0x0000000000207805 */ /* 0x000fe2000001ff00 */
[----:B------:R-:W-:Y:S01]  /*1130*/  LEA R116, P0, R7, R108, 0x1 ;  /* 0x0000006c07747211 */ /* 0x000fe200078008ff */
[----:B------:R-:W-:Y:S01]  /*1140*/  IMAD R15, R26, 0x2, R9 ;  /* 0x000000021a0f7824 */ /* 0x000fe200078e0209 */
[-C--:B------:R-:W-:Y:S01]  /*1150*/  LEA.HI.X.SX32 R119, R16, R24.reuse, 0x1, P2 ;  /* 0x0000001810777211 */ /* 0x080fe200010f0eff */
[----:B------:R-:W-:Y:S01]  /*1160*/  IMAD R16, R25, 0x8, R18 ;  /* 0x0000000819107824 */ /* 0x000fe200078e0212 */
[----:B------:R-:W-:Y:S01]  /*1170*/  LEA.HI.X.SX32 R117, R7, R24, 0x1, P0 ;  /* 0x0000001807757211 */ /* 0x000fe200000f0eff */
[----:B------:R-:W-:Y:S01]  /*1180*/  CS2R R34, SRZ ;  /* 0x0000000000227805 */ /* 0x000fe2000001ff00 */
[-C--:B------:R-:W-:Y:S01]  /*1190*/  LEA R114, P0, R6, R108.reuse, 0x1 ;  /* 0x0000006c06727211 */ /* 0x080fe200078008ff */
[----:B------:R-:W-:Y:S01]  /*11a0*/  IMAD R20, R25, 0x8, R16 ;  /* 0x0000000819147824 */ /* 0x000fe200078e0210 */
[----:B------:R-:W-:Y:S01]  /*11b0*/  LEA R7, R26, R15, 0x1 ;  /* 0x0000000f1a077211 */ /* 0x000fe200078e08ff */
[----:B------:R-:W-:Y:S01]  /*11c0*/  CS2R R36, SRZ ;  /* 0x0000000000247805 */ /* 0x000fe2000001ff00 */
[-C--:B------:R-:W-:Y:S01]  /*11d0*/  LEA R112, P1, R9, R108.reuse, 0x1 ;  /* 0x0000006c09707211 */ /* 0x080fe200078208ff */
[----:B------:R-:W-:Y:S01]  /*11e0*/  CS2R R26, SRZ ;  /* 0x00000000001a7805 */ /* 0x000fe2000001ff00 */
[----:B------:R-:W-:Y:S01]  /*11f0*/  LEA R110, P2, R15, R108, 0x1 ;  /* 0x0000006c0f6e7211 */ /* 0x000fe200078408ff */
[----:B------:R-:W-:Y:S01]  /*1200*/  CS2R R38, SRZ ;  /* 0x0000000000267805 */ /* 0x000fe2000001ff00 */
[----:B------:R-:W-:Y:S01]  /*1210*/  LEA.HI.X.SX32 R115, R6, R24, 0x1, P0 ;  /* 0x0000001806737211 */ /* 0x000fe200000f0eff */
[----:B------:R-:W-:Y:S01]  /*1220*/  IMAD R6, R25, 0x8, R20 ;  /* 0x0000000819067824 */ /* 0x000fe200078e0214 */
[----:B------:R-:W-:Y:S01]  /*1230*/  LEA R108, P3, R7, R108, 0x1 ;  /* 0x0000006c076c7211 */ /* 0x000fe200078608ff */
[----:B------:R-:W-:Y:S01]  /*1240*/  CS2R R40, SRZ ;  /* 0x0000000000287805 */ /* 0x000fe2000001ff00 */
[----:B------:R-:W-:Y:S01]  /*1250*/  LEA R106, P0, R17, R94, 0x1 ;  /* 0x0000005e116a7211 */ /* 0x000fe200078008ff */
[----:B------:R-:W-:Y:S01]  /*1260*/  CS2R R42, SRZ ;  /* 0x00000000002a7805 */ /* 0x000fe2000001ff00 */
[----:B------:R-:W-:Y:S01]  /*1270*/  LEA.HI.X.SX32 R109, R7, R24, 0x1, P3 ;  /* 0x00000018076d7211 */ /* 0x000fe200018f0eff */
[----:B------:R-:W-:Y:S01]  /*1280*/  CS2R R48, SRZ ;  /* 0x0000000000307805 */ /* 0x000fe2000001ff00 */
[----:B------:R-:W-:Y:S01]  /*1290*/  LEA R7, R25, R6, 0x3 ;  /* 0x0000000619077211 */ /* 0x000fe200078e18ff */
[----:B------:R-:W-:Y:S01]  /*12a0*/  CS2R R50, SRZ ;  /* 0x0000000000327805 */ /* 0x000fe2000001ff00 */
[-C--:B------:R-:W-:Y:S01]  /*12b0*/  LEA.HI.X.SX32 R113, R9, R24.reuse, 0x1, P1 ;  /* 0x0000001809717211 */ /* 0x080fe200008f0eff */
[----:B------:R-:W-:Y:S01]  /*12c0*/  UMOV UR4, URZ ;  /* 0x0000003f00047c82 */ /* 0x000fe20008000000 */
[----:B------:R-:W-:Y:S01]  /*12d0*/  LEA.HI.X.SX32 R111, R15, R24, 0x1, P2 ;  /* 0x000000180f6f7211 */ /* 0x000fe200010f0eff */
[----:B------:R-:W-:Y:S01]  /*12e0*/  IMAD R9, R25, 0x8, R7 ;  /* 0x0000000819097824 */ /* 0x000fe200078e0207 */
[----:B------:R-:W-:Y:S01]  /*12f0*/  LEA.HI.X.SX32 R107, R17, R22, 0x1, P0 ;  /* 0x00000016116b7211 */ /* 0x000fe200000f0eff */
[----:B------:R-:W-:Y:S01]  /*1300*/  IMAD.MOV.U32 R15, RZ, RZ, RZ ;  /* 0x000000ffff0f7224 */ /* 0x000fe200078e00ff */
[-C--:B------:R-:W-:Y:S01]  /*1310*/  LEA R104, P1, R18, R94.reuse, 0x1 ;  /* 0x0000005e12687211 */ /* 0x080fe200078208ff */
[----:B------:R-:W-:Y:S01]  /*1320*/  CS2R R24, SRZ ;  /* 0x0000000000187805 */ /* 0x000fe2000001ff00 */
[-C--:B------:R-:W-:Y:S01]  /*1330*/  LEA R92, P2, R21, R94.reuse, 0x1 ;  /* 0x0000005e155c7211 */ /* 0x080fe200078408ff */
[----:B------:R-:W-:Y:S01]  /*1340*/  UMOV UR5, URZ ;  /* 0x0000003f00057c82 */ /* 0x000fe20008000000 */
[----:B------:R-:W-:-:S02]  /*1350*/  LEA R102, P0, R16, R94, 0x1 ;  /* 0x0000005e10667211 */ /* 0x000fc400078008ff */
[-C--:B------:R-:W-:Y:S01]  /*1360*/  LEA.HI.X.SX32 R105, R18, R22.reuse, 0x1, P1 ;  /* 0x0000001612697211 */ /* 0x080fe200008f0eff */
[----:B------:R-:W-:Y:S01]  /*1370*/  IMAD.MOV.U32 R18, RZ, RZ, 0x3f800000 ;  /* 0x3f800000ff127424 */ /* 0x000fe200078e00ff */
[-C--:B------:R-:W-:Y:S02]  /*1380*/  LEA.HI.X.SX32 R93, R21, R22.reuse, 0x1, P2 ;  /* 0x00000016155d7211 */ /* 0x080fe400010f0eff */
[----:B------:R-:W-:Y:S02]  /*1390*/  LEA.HI.X.SX32 R103, R16, R22, 0x1, P0 ;  /* 0x0000001610677211 */ /* 0x000fe400000f0eff */
[-C--:B------:R-:W-:Y:S02]  /*13a0*/  LEA R100, P0, R20, R94.reuse, 0x1 ;  /* 0x0000005e14647211 */ /* 0x080fe400078008ff */
[-C--:B------:R-:W-:Y:S02]  /*13b0*/  LEA R98, P1, R6, R94.reuse, 0x1 ;  /* 0x0000005e06627211 */ /* 0x080fe400078208ff */
[----:B------:R-:W-:-:S02]  /*13c0*/  LEA R96, P2, R7, R94, 0x1 ;  /* 0x0000005e07607211 */ /* 0x000fc400078408ff */
[----:B------:R-:W-:Y:S02]  /*13d0*/  LEA R94, P3, R9, R94, 0x1 ;  /* 0x0000005e095e7211 */ /* 0x000fe400078608ff */
[----:B------:R-:W-:Y:S02]  /*13e0*/  LOP3.LUT R16, R23, 0x30, R10, 0x78, !PT ;  /* 0x0000003017107812 */ /* 0x000fe400078e780a */
[-C--:B------:R-:W-:Y:S01]  /*13f0*/  LEA.HI.X.SX32 R99, R6, R22.reuse, 0x1, P1 ;  /* 0x0000001606637211 */ /* 0x080fe200008f0eff */
[----:B------:R-:W-:Y:S01]  /*1400*/  IMAD.MOV.U32 R6, RZ, RZ, RZ ;  /* 0x000000ffff067224 */ /* 0x000fe200078e00ff */
[-C--:B------:R-:W-:Y:S02]  /*1410*/  LEA.HI.X.SX32 R97, R7, R22.reuse, 0x1, P2 ;  /* 0x0000001607617211 */ /* 0x080fe400010f0eff */
[-C--:B------:R-:W-:Y:S01]  /*1420*/  LEA.HI.X.SX32 R95, R9, R22.reuse, 0x1, P3 ;  /* 0x00000016095f7211 */ /* 0x080fe200018f0eff */
[----:B------:R-:W-:Y:S01]  /*1430*/  IMAD.MOV.U32 R9, RZ, RZ, 0x3f800000 ;  /* 0x3f800000ff097424 */ /* 0x000fe200078e00ff */
[----:B------:R-:W-:-:S02]  /*1440*/  LEA.HI.X.SX32 R101, R20, R22, 0x1, P0 ;  /* 0x0000001614657211 */ /* 0x000fc400000f0eff */
[----:B------:R-:W-:Y:S02]  /*1450*/  MOV R81, 0xff800000 ;  /* 0xff80000000517802 */ /* 0x000fe40000000f00 */
[----:B------:R-:W-:Y:S02]  /*1460*/  IADD3 R17, R12, 0x8, RZ ;  /* 0x000000080c117810 */ /* 0x000fe40007ffe0ff */
[----:B------:R-:W-:Y:S02]  /*1470*/  LOP3.LUT R7, R16, 0x40, RZ, 0x3c, !PT ;  /* 0x0000004010077812 */ /* 0x000fe400078e3cff */
.L_x_1:
[----:B------:R-:W-:-:S04]  /*1480*/  IMAD.WIDE R64, R15, 0x2, R122 ;  /* 0x000000020f407825 */ /* 0x000fc800078e027a */
[C---:B------:R-:W-:Y:S01]  /*1490*/  IMAD.WIDE R66, R15.reuse, 0x2, R120 ;  /* 0x000000020f427825 */ /* 0x040fe200078e0278 */
[----:B------:R0:W2:Y:S03]  /*14a0*/  LDG.E.U16 R68, [R64.64] ;  /* 0x0000000640447981 */ /* 0x0000a6000c1e1500 */
[C---:B------:R-:W-:Y:S02]  /*14b0*/  IMAD.WIDE R62, R15.reuse, 0x2, R114 ;  /* 0x000000020f3e7825 */ /* 0x040fe400078e0272 */
[----:B------:R-:W3:Y:S02]  /*14c0*/  LDG.E.U16 R66, [R66.64] ;  /* 0x0000000642427981 */ /* 0x000ee4000c1e1500 */
[C---:B------:R-:W-:Y:S02]  /*14d0*/  IMAD.WIDE R20, R15.reuse, 0x2, R112 ;  /* 0x000000020f147825 */ /* 0x040fe400078e0270 */
[----:B------:R1:W4:Y:S02]  /*14e0*/  LDG.E.U16 R72, [R62.64] ;  /* 0x000000063e487981 */ /* 0x000324000c1e1500 */
[----:B------:R-:W-:-:S02]  /*14f0*/  IMAD.WIDE R22, R15, 0x2, R110 ;  /* 0x000000020f167825 */ /* 0x000fc400078e026e */
[----:B------:R-:W5:Y:S02]  /*1500*/  LDG.E.U16 R20, [R20.64] ;  /* 0x0000000614147981 */ /* 0x000f64000c1e1500 */
[C---:B------:R-:W-:Y:S02]  /*1510*/  IMAD.WIDE R60, R15.reuse, 0x2, R118 ;  /* 0x000000020f3c7825 */ /* 0x040fe400078e0276 */
[----:B------:R-:W5:Y:S02]  /*1520*/  LDG.E.U16 R23, [R22.64] ;  /* 0x0000000616177981 */ /* 0x000f64000c1e1500 */
[C---:B------:R-:W-:Y:S02]  /*1530*/  IMAD.WIDE R58, R15.reuse, 0x2, R108 ;  /* 0x000000020f3a7825 */ /* 0x040fe400078e026c */
[----:B------:R0:W5:Y:S02]  /*1540*/  LDG.E.U16 R69, [R60.64] ;  /* 0x000000063c457981 */ /* 0x000164000c1e1500 */
[----:B------:R-:W-:-:S02]  /*1550*/  IMAD.WIDE R56, R15, 0x2, R116 ;  /* 0x000000020f387825 */ /* 0x000fc400078e0274 */
[----:B------:R-:W5:Y:S04]  /*1560*/  LDG.E.U16 R58, [R58.64] ;  /* 0x000000063a3a7981 */ /* 0x000f68000c1e1500 */
[----:B------:R0:W5:Y:S04]  /*1570*/  LDG.E.U16 R70, [R56.64] ;  /* 0x0000000638467981 */ /* 0x000168000c1e1500 */
[----:B------:R-:W-:Y:S01]  /*1580*/  BAR.SYNC.DEFER_BLOCKING 0x0 ;  /* 0x0000000000007b1d */ /* 0x000fe20000010000 */
[----:B------:R-:W-:-:S04]  /*1590*/  IMAD.WIDE R82, R6, 0x2, R98 ;  /* 0x0000000206527825 */ /* 0x000fc800078e0262 */
[----:B------:R-:W-:-:S04]  /*15a0*/  IMAD.WIDE R84, R6, 0x2, R94 ;  /* 0x0000000206547825 */ /* 0x000fc800078e025e */
[----:B0-----:R-:W-:-:S04]  /*15b0*/  IMAD.WIDE R64, R6, 0x2, R106 ;  /* 0x0000000206407825 */ /* 0x001fc800078e026a */
[----:B------:R-:W-:-:S04]  /*15c0*/  IMAD.WIDE R56, R6, 0x2, R104 ;  /* 0x0000000206387825 */ /* 0x000fc800078e0268 */
[----:B-1----:R-:W-:-:S04]  /*15d0*/  IMAD.WIDE R62, R6, 0x2, R102 ;  /* 0x00000002063e7825 */ /* 0x002fc800078e0266 */
[C---:B------:R-:W-:Y:S01]  /*15e0*/  IMAD.WIDE R60, R6.reuse, 0x2, R100 ;  /* 0x00000002063c7825 */ /* 0x040fe200078e0264 */
[----:B--2---:R-:W-:Y:S04]  /*15f0*/  STS.U16 [R19+0x2000], R68 ;  /* 0x0020004413007388 */ /* 0x004fe80000000400 */
[----:B----4-:R-:W-:Y:S04]  /*1600*/  STS.U16 [R19+0x2400], R72 ;  /* 0x0024004813007388 */ /* 0x010fe80000000400 */
[----:B---3--:R-:W-:Y:S04]  /*1610*/  STS.U16 [R3+0x2100], R66 ;  /* 0x0021004203007388 */ /* 0x008fe80000000400 */
[----:B-----5:R-:W-:Y:S04]  /*1620*/  STS.U16 [R3+0x2500], R20 ;  /* 0x0025001403007388 */ /* 0x020fe80000000400 */
[----:B------:R-:W-:Y:S04]  /*1630*/  STS.U16 [R4+0x2200], R69 ;  /* 0x0022004504007388 */ /* 0x000fe80000000400 */
[----:B------:R0:W-:Y:S04]  /*1640*/  STS.U16 [R4+0x2600], R23 ;  /* 0x0026001704007388 */ /* 0x0001e80000000400 */
[----:B------:R-:W-:Y:S04]  /*1650*/  STS.U16 [R5+0x2300], R70 ;  /* 0x0023004605007388 */ /* 0x000fe80000000400 */
[----:B------:R-:W-:Y:S04]  /*1660*/  STS.U16 [R5+0x2700], R58 ;  /* 0x0027003a05007388 */ /* 0x000fe80000000400 */
[----:B------:R-:W-:Y:S01]  /*1670*/  BAR.SYNC.DEFER_BLOCKING 0x0 ;  /* 0x0000000000007b1d */ /* 0x000fe20000010000 */
[----:B0-----:R-:W-:-:S04]  /*1680*/  IMAD.WIDE R22, R6, 0x2, R96 ;  /* 0x0000000206167825 */ /* 0x001fc800078e0260 */
[----:B------:R-:W-:Y:S01]  /*1690*/  IMAD.WIDE R20, R6, 0x2, R92 ;  /* 0x0000000206147825 */ /* 0x000fe200078e025c */
[----:B------:R0:W2:Y:S04]  /*16a0*/  LDG.E.U16 R82, [R82.64] ;  /* 0x0000000652527981 */ /* 0x0000a8000c1e1500 */
[----:B------:R1:W3:Y:S04]  /*16b0*/  LDG.E.U16 R84, [R84.64] ;  /* 0x0000000654547981 */ /* 0x0002e8000c1e1500 */
[----:B------:R4:W5:Y:S04]  /*16c0*/  LDG.E.U16 R89, [R64.64] ;  /* 0x0000000640597981 */ /* 0x000968000c1e1500 */
[----:B------:R0:W5:Y:S04]  /*16d0*/  LDG.E.U16 R88, [R56.64] ;  /* 0x0000000638587981 */ /* 0x000168000c1e1500 */
[----:B------:R1:W5:Y:S04]  /*16e0*/  LDG.E.U16 R87, [R62.64] ;  /* 0x000000063e577981 */ /* 0x000368000c1e1500 */
[----:B------:R4:W5:Y:S04]  /*16f0*/  LDG.E.U16 R86, [R60.64] ;  /* 0x000000063c567981 */ /* 0x000968000c1e1500 */
[----:B0-----:R0:W5:Y:S04]  /*1700*/  LDG.E.U16 R83, [R22.64] ;  /* 0x0000000616537981 */ /* 0x001168000c1e1500 */
[----:B-1----:R0:W5:Y:S04]  /*1710*/  LDG.E.U16 R85, [R20.64] ;  /* 0x0000000614557981 */ /* 0x002168000c1e1500 */
[----:B------:R-:W-:Y:S04]  /*1720*/  LDSM.16.MT88.4 R56, [R13] ;  /* 0x000000000d38783b */ /* 0x000fe80000004200 */
[----:B------:R-:W1:Y:S04]  /*1730*/  LDSM.16.M88.4 R72, [R16+0x2000] ;  /* 0x002000001048783b */ /* 0x000e680000000200 */
[----:B0-----:R-:W0:Y:S04]  /*1740*/  LDSM.16.M88.4 R20, [R16+0x2400] ;  /* 0x002400001014783b */ /* 0x001e280000000200 */
[----:B------:R-:W0:Y:S04]  /*1750*/  LDSM.16.MT88.4 R68, [R13+0x800] ;  /* 0x000800000d44783b */ /* 0x000e280000004200 */
[----:B----4-:R-:W-:Y:S01]  /*1760*/  LDSM.16.M88.4 R64, [R7+0x2400] ;  /* 0x002400000740783b */ /* 0x010fe20000000200 */
[C---:B-1----:R-:W-:Y:S08]  /*1770*/  HMMA.16816.F32.BF16 R60, R56.reuse, R72, RZ ;  /* 0x00000048383c723c */ /* 0x042ff000000418ff */
[----:B0-----:R-:W-:Y:S11]  /*1780*/  HMMA.16816.F32.BF16 R56, R56, R20, RZ ;  /* 0x000000143838723c */ /* 0x001ff600000418ff */
[----:B------:R-:W-:Y:S05]  /*1790*/  @!UPT UIADD3 URZ, URZ, URZ, URZ ;  /* 0x0000003f3f3ff290 */ /* 0x000fea000fffe03f */
[C---:B------:R-:W-:Y:S01]  /*17a0*/  HMMA.16816.F32.BF16 R72, R68.reuse, R74, R60 ;  /* 0x0000004a4448723c */ /* 0x040fe2000004183c */
[----:B------:R-:W0:Y:S07]  /*17b0*/  LDSM.16.MT88.4 R60, [R13+0x1000] ;  /* 0x001000000d3c783b */ /* 0x000e2e0000004200 */
[----:B------:R-:W-:Y:S01]  /*17c0*/  HMMA.16816.F32.BF16 R68, R68, R22, R56 ;  /* 0x000000164444723c */ /* 0x000fe20000041838 */
[----:B------:R-:W1:Y:S04]  /*17d0*/  LDSM.16.M88.4 R20, [R7+0x2000] ;  /* 0x002000000714783b */ /* 0x000e680000000200 */
[----:B------:R-:W4:Y:S04]  /*17e0*/  LDSM.16.MT88.4 R56, [R13+0x1800] ;  /* 0x001800000d38783b */ /* 0x000f280000004200 */
[----:B------:R-:W-:Y:S11]  /*17f0*/  BAR.SYNC.DEFER_BLOCKING 0x0 ;  /* 0x0000000000007b1d */ /* 0x000ff60000010000 */
[----:B------:R-:W-:Y:S04]  /*1800*/  @!UPT UIADD3 URZ, URZ, URZ, URZ ;  /* 0x0000003f3f3ff290 */ /* 0x000fe8000fffe03f */
[C---:B0-----:R-:W-:Y:S08]  /*1810*/  HMMA.16816.F32.BF16 R68, R60.reuse, R64, R68 ;  /* 0x000000403c44723c */ /* 0x041ff00000041844 */
[----:B-1----:R-:W-:Y:S11]  /*1820*/  HMMA.16816.F32.BF16 R72, R60, R20, R72 ;  /* 0x000000143c48723c */ /* 0x002ff60000041848 */
[----:B------:R-:W-:Y:S05]  /*1830*/  @!UPT UIADD3 URZ, URZ, URZ, URZ ;  /* 0x0000003f3f3ff290 */ /* 0x000fea000fffe03f */
[C---:B----4-:R-:W-:Y:S08]  /*1840*/  HMMA.16816.F32.BF16 R68, R56.reuse, R66, R68 ;  /* 0x000000423844723c */ /* 0x050ff00000041844 */
[----:B------:R-:W-:Y:S07]  /*1850*/  HMMA.16816.F32.BF16 R72, R56, R22, R72 ;  /* 0x000000163848723c */ /* 0x000fee0000041848 */
[----:B------:R-:W-:-:S04]  /*1860*/  LEA R58, P0, R77, UR4, 0x1 ;  /* 0x000000044d3a7c11 */ /* 0x000fc8000f8008ff */
[C---:B------:R-:W-:Y:S01]  /*1870*/  IADD3 R21, P2, R58.reuse, 0x8, RZ ;  /* 0x000000083a157810 */ /* 0x040fe20007f5e0ff */
[----:B------:R-:W-:Y:S01]  /*1880*/  IMAD.X R22, RZ, RZ, UR5, P0 ;  /* 0x00000005ff167e24 */ /* 0x000fe200080e06ff */
[CC--:B------:R-:W-:Y:S02]  /*1890*/  ISETP.GT.U32.AND P0, PT, R58.reuse, R12.reuse, PT ;  /* 0x0000000c3a00720c */ /* 0x0c0fe40003f04070 */
[----:B------:R-:W-:Y:S02]  /*18a0*/  ISETP.GT.U32.AND P1, PT, R21, R12, PT ;  /* 0x0000000c1500720c */ /* 0x000fe40003f24070 */
[----:B------:R-:W-:Y:S02]  /*18b0*/  IADD3.X R20, RZ, R22, RZ, P2, !PT ;  /* 0x00000016ff147210 */ /* 0x000fe400017fe4ff */
[----:B------:R-:W-:Y:S02]  /*18c0*/  ISETP.GE.U32.AND P2, PT, R58, R12, PT ;  /* 0x0000000c3a00720c */ /* 0x000fe40003f46070 */
[----:B------:R-:W-:-:S02]  /*18d0*/  ISETP.GT.U32.AND.EX P1, PT, R20, RZ, PT, P1 ;  /* 0x000000ff1400720c */ /* 0x000fc40003f24110 */
[----:B------:R-:W-:Y:S01]  /*18e0*/  IADD3 R59, P4, R58, 0x9, RZ ;  /* 0x000000093a3b7810 */ /* 0x000fe20007f9e0ff */
[----:B------:R-:W-:Y:S01]  /*18f0*/  FMUL R21, R72, c[0x0][0x188] ;  /* 0x0000620048157a20 */ /* 0x000fe20000400000 */
[C---:B------:R-:W-:Y:S01]  /*1900*/  ISETP.GT.U32.AND.EX P0, PT, R22.reuse, RZ, PT, P0 ;  /* 0x000000ff1600720c */ /* 0x040fe20003f04100 */
[----:B------:R-:W-:Y:S01]  /*1910*/  FMUL R20, R73, c[0x0][0x188] ;  /* 0x0000620049147a20 */ /* 0x000fe20000400000 */
[----:B------:R-:W-:Y:S01]  /*1920*/  ISETP.GE.U32.AND.EX P2, PT, R22, RZ, PT, P2 ;  /* 0x000000ff1600720c */ /* 0x000fe20003f46120 */
[----:B------:R-:W-:Y:S01]  /*1930*/  IMAD.X R63, RZ, RZ, R22, P4 ;  /* 0x000000ffff3f7224 */ /* 0x000fe200020e0616 */
[----:B------:R-:W-:Y:S01]  /*1940*/  ISETP.GT.U32.AND P3, PT, R59, R12, PT ;  /* 0x0000000c3b00720c */ /* 0x000fe20003f64070 */
[----:B------:R-:W-:Y:S01]  /*1950*/  FMUL R57, R68, c[0x0][0x188] ;  /* 0x0000620044397a20 */ /* 0x000fe20000400000 */
[----:B------:R-:W-:Y:S02]  /*1960*/  FSEL R21, R21, -INF , !P0 ;  /* 0xff80000015157808 */ /* 0x000fe40004000000 */
[----:B------:R-:W-:Y:S01]  /*1970*/  FSEL R20, R20, -INF , !P2 ;  /* 0xff80000014147808 */ /* 0x000fe20005000000 */
[----:B------:R-:W-:Y:S01]  /*1980*/  FMUL R23, R69, c[0x0][0x188] ;  /* 0x0000620045177a20 */ /* 0x000fe20000400000 */
[----:B------:R-:W-:-:S02]  /*1990*/  ISETP.GT.U32.AND.EX P2, PT, R63, RZ, PT, P3 ;  /* 0x000000ff3f00720c */ /* 0x000fc40003f44130 */
[----:B------:R-:W-:Y:S02]  /*19a0*/  FSEL R57, R57, -INF , !P1 ;  /* 0xff80000039397808 */ /* 0x000fe40004800000 */
[----:B------:R-:W-:Y:S02]  /*19b0*/  FMNMX R56, R21, R20, !PT ;  /* 0x0000001415387209 */ /* 0x000fe40007800000 */
[----:B------:R-:W-:Y:S02]  /*19c0*/  FSEL R23, R23, -INF , !P2 ;  /* 0xff80000017177808 */ /* 0x000fe40005000000 */
[----:B------:R-:W-:-:S04]  /*19d0*/  FMNMX R56, R57, R56, !PT ;  /* 0x0000003839387209 */ /* 0x000fc80007800000 */
[----:B------:R-:W-:-:S05]  /*19e0*/  FMNMX R61, R23, R56, !PT ;  /* 0x00000038173d7209 */ /* 0x000fca0007800000 */
[----:B------:R-:W0:Y:S01]  /*19f0*/  SHFL.BFLY PT, R62, R61, 0x2, 0x1f ;  /* 0x0c401f003d3e7f89 */ /* 0x000e2200000e0000 */
[CC--:B------:R-:W-:Y:S02]  /*1a00*/  ISETP.GT.U32.AND P1, PT, R58.reuse, R17.reuse, PT ;  /* 0x000000113a00720c */ /* 0x0c0fe40003f24070 */
[-C--:B------:R-:W-:Y:S01]  /*1a10*/  ISETP.GE.U32.AND P2, PT, R58, R17.reuse, PT ;  /* 0x000000113a00720c */ /* 0x080fe20003f46070 */
[----:B------:R-:W-:Y:S01]  /*1a20*/  FMUL R58, R74, c[0x0][0x188] ;  /* 0x000062004a3a7a20 */ /* 0x000fe20000400000 */
[C---:B------:R-:W-:Y:S01]  /*1a30*/  ISETP.GT.U32.AND.EX P1, PT, R22.reuse, RZ, PT, P1 ;  /* 0x000000ff1600720c */ /* 0x040fe20003f24110 */
[----:B------:R-:W-:Y:S01]  /*1a40*/  FMUL R56, R75, c[0x0][0x188] ;  /* 0x000062004b387a20 */ /* 0x000fe20000400000 */
[----:B------:R-:W-:Y:S01]  /*1a50*/  ISETP.GE.U32.AND.EX P2, PT, R22, RZ, PT, P2 ;  /* 0x000000ff1600720c */ /* 0x000fe20003f46120 */
[----:B------:R-:W-:Y:S01]  /*1a60*/  FMUL R60, R70, c[0x0][0x188] ;  /* 0x00006200463c7a20 */ /* 0x000fe20000400000 */
[----:B------:R-:W-:Y:S02]  /*1a70*/  ISETP.GT.U32.AND P3, PT, R59, R17, PT ;  /* 0x000000113b00720c */ /* 0x000fe40003f64070 */
[----:B------:R-:W-:-:S02]  /*1a80*/  FSEL R58, R58, -INF , !P1 ;  /* 0xff8000003a3a7808 */ /* 0x000fc40004800000 */
[----:B------:R-:W-:Y:S01]  /*1a90*/  FSEL R56, R56, -INF , !P2 ;  /* 0xff80000038387808 */ /* 0x000fe20005000000 */
[----:B------:R-:W-:Y:S01]  /*1aa0*/  FMUL R22, R71, c[0x0][0x188] ;  /* 0x0000620047167a20 */ /* 0x000fe20000400000 */
[----:B------:R-:W-:Y:S02]  /*1ab0*/  ISETP.GT.U32.AND.EX P1, PT, R63, RZ, PT, P3 ;  /* 0x000000ff3f00720c */ /* 0x000fe40003f24130 */
[----:B------:R-:W-:Y:S02]  /*1ac0*/  FSEL R60, R60, -INF , !P0 ;  /* 0xff8000003c3c7808 */ /* 0x000fe40004000000 */
[----:B------:R-:W-:Y:S02]  /*1ad0*/  FMNMX R59, R58, R56, !PT ;  /* 0x000000383a3b7209 */ /* 0x000fe40007800000 */
[----:B------:R-:W-:Y:S02]  /*1ae0*/  FSEL R22, R22, -INF , !P1 ;  /* 0xff80000016167808 */ /* 0x000fe40004800000 */
[----:B------:R-:W-:-:S02]  /*1af0*/  FMNMX R59, R60, R59, !PT ;  /* 0x0000003b3c3b7209 */ /* 0x000fc40007800000 */
[----:B0-----:R-:W-:Y:S02]  /*1b00*/  FMNMX R62, R61, R62, !PT ;  /* 0x0000003e3d3e7209 */ /* 0x001fe40007800000 */
[----:B------:R-:W-:-:S03]  /*1b10*/  FMNMX R59, R22, R59, !PT ;  /* 0x0000003b163b7209 */ /* 0x000fc60007800000 */
[----:B------:R-:W0:Y:S04]  /*1b20*/  SHFL.BFLY PT, R61, R62, 0x1, 0x1f ;  /* 0x0c201f003e3d7f89 */ /* 0x000e2800000e0000 */
[----:B------:R-:W1:Y:S01]  /*1b30*/  SHFL.BFLY PT, R64, R59, 0x2, 0x1f ;  /* 0x0c401f003b407f89 */ /* 0x000e6200000e0000 */
[----:B0-----:R-:W-:Y:S02]  /*1b40*/  FMNMX R61, R62, R61, !PT ;  /* 0x0000003d3e3d7209 */ /* 0x001fe40007800000 */
[----:B-1----:R-:W-:Y:S02]  /*1b50*/  FMNMX R64, R59, R64, !PT ;  /* 0x000000403b407209 */ /* 0x002fe40007800000 */
[----:B------:R-:W-:-:S03]  /*1b60*/  FMNMX R68, R61, R90, !PT ;  /* 0x0000005a3d447209 */ /* 0x000fc60007800000 */
[----:B------:R-:W0:Y:S04]  /*1b70*/  SHFL.BFLY PT, R61, R64, 0x1, 0x1f ;  /* 0x0c201f00403d7f89 */ /* 0x000e2800000e0000 */
[----:B--2---:R-:W-:Y:S04]  /*1b80*/  STS.U16 [R19+0x2400], R82 ;  /* 0x0024005213007388 */ /* 0x004fe80000000400 */
[----:B---3--:R-:W-:Y:S04]  /*1b90*/  STS.U16 [R19+0x2600], R84 ;  /* 0x0026005413007388 */ /* 0x008fe80000000400 */
[----:B-----5:R-:W-:Y:S04]  /*1ba0*/  STS.U16 [R19+0x2000], R89 ;  /* 0x0020005913007388 */ /* 0x020fe80000000400 */
[----:B------:R-:W-:Y:S04]  /*1bb0*/  STS.U16 [R19+0x2100], R88 ;  /* 0x0021005813007388 */ /* 0x000fe80000000400 */
[----:B------:R-:W-:Y:S04]  /*1bc0*/  STS.U16 [R19+0x2200], R87 ;  /* 0x0022005713007388 */ /* 0x000fe80000000400 */
[----:B------:R1:W-:Y:S04]  /*1bd0*/  STS.U16 [R19+0x2300], R86 ;  /* 0x0023005613007388 */ /* 0x0003e80000000400 */
[----:B------:R-:W-:Y:S04]  /*1be0*/  STS.U16 [R19+0x2500], R83 ;  /* 0x0025005313007388 */ /* 0x000fe80000000400 */
[----:B------:R-:W-:Y:S01]  /*1bf0*/  STS.U16 [R19+0x2700], R85 ;  /* 0x0027005513007388 */ /* 0x000fe20000000400 */
[----:B0-----:R-:W-:Y:S01]  /*1c00*/  FMNMX R64, R64, R61, !PT ;  /* 0x0000003d40407209 */ /* 0x001fe20007800000 */
[----:B------:R-:W-:-:S03]  /*1c10*/  FADD R20, R20, -R68 ;  /* 0x8000004414147221 */ /* 0x000fc60000000000 */
[----:B------:R-:W-:Y:S01]  /*1c20*/  FMNMX R69, R64, R81, !PT ;  /* 0x0000005140457209 */ /* 0x000fe20007800000 */
[----:B------:R-:W-:Y:S01]  /*1c30*/  BAR.SYNC.DEFER_BLOCKING 0x0 ;  /* 0x0000000000007b1d */ /* 0x000fe20000010000 */
[--C-:B------:R-:W-:Y:S02]  /*1c40*/  FADD R21, R21, -R68.reuse ;  /* 0x8000004415157221 */ /* 0x100fe40000000000 */
[----:B------:R-:W-:Y:S02]  /*1c50*/  FMUL R20, R20, 1.4426950216293334961 ;  /* 0x3fb8aa3b14147820 */ /* 0x000fe40000400000 */
[----:B------:R-:W-:Y:S02]  /*1c60*/  FADD R57, R57, -R68 ;  /* 0x8000004439397221 */ /* 0x000fe40000000000 */
[----:B------:R-:W-:Y:S02]  /*1c70*/  FADD R59, -R68, R90 ;  /* 0x0000005a443b7221 */ /* 0x000fe40000000100 */
[----:B------:R-:W-:Y:S01]  /*1c80*/  FADD R58, R58, -R69 ;  /* 0x800000453a3a7221 */ /* 0x000fe20000000000 */
[----:B------:R0:W-:Y:S01]  /*1c90*/  MUFU.EX2 R74, R20 ;  /* 0x00000014004a7308 */ /* 0x0001e20000000800 */
[----:B------:R-:W-:-:S02]  /*1ca0*/  FMUL R21, R21, 1.4426950216293334961 ;  /* 0x3fb8aa3b15157820 */ /* 0x000fc40000400000 */
[----:B------:R-:W-:Y:S02]  /*1cb0*/  FMUL R57, R57, 1.4426950216293334961 ;  /* 0x3fb8aa3b39397820 */ /* 0x000fe40000400000 */
[----:B------:R-:W-:Y:S02]  /*1cc0*/  FMUL R59, R59, 1.4426950216293334961 ;  /* 0x3fb8aa3b3b3b7820 */ /* 0x000fe40000400000 */
[----:B------:R-:W-:Y:S02]  /*1cd0*/  FMUL R58, R58, 1.4426950216293334961 ;  /* 0x3fb8aa3b3a3a7820 */ /* 0x000fe40000400000 */
[--C-:B------:R-:W-:Y:S02]  /*1ce0*/  FADD R56, R56, -R69.reuse ;  /* 0x8000004538387221 */ /* 0x100fe40000000000 */
[--C-:B0-----:R-:W-:Y:S02]  /*1cf0*/  FADD R20, R60, -R69.reuse ;  /* 0x800000453c147221 */ /* 0x101fe40000000000 */
[----:B------:R-:W-:Y:S01]  /*1d00*/  FADD R23, R23, -R68 ;  /* 0x8000004417177221 */ /* 0x000fe20000000000 */
[----:B------:R-:W0:Y:S01]  /*1d10*/  LDSM.16.M88.4 R60, [R14+0x2000] ;  /* 0x002000000e3c783b */ /* 0x000e220000000200 */
[----:B------:R2:W3:Y:S02]  /*1d20*/  MUFU.EX2 R75, R21 ;  /* 0x00000015004b7308 */ /* 0x0004e40000000800 */
[----:B------:R-:W-:Y:S01]  /*1d30*/  FMUL R23, R23, 1.4426950216293334961 ;  /* 0x3fb8aa3b17177820 */ /* 0x000fe20000400000 */
[----:B------:R-:W-:Y:S01]  /*1d40*/  LDSM.16.M88.4 R64, [R14+0x2400] ;  /* 0x002400000e40783b */ /* 0x000fe20000000200 */
[----:B------:R-:W-:-:S04]  /*1d50*/  FADD R22, R22, -R69 ;  /* 0x8000004516167221 */ /* 0x000fc80000000000 */
[----:B------:R-:W-:Y:S01]  /*1d60*/  MUFU.EX2 R72, R57 ;  /* 0x0000003900487308 */ /* 0x000fe20000000800 */
[----:B--2---:R-:W-:-:S07]  /*1d70*/  FMUL R21, R56, 1.4426950216293334961 ;  /* 0x3fb8aa3b38157820 */ /* 0x004fce0000400000 */
[----:B------:R-:W-:Y:S08]  /*1d80*/  MUFU.EX2 R70, R59 ;  /* 0x0000003b00467308 */ /* 0x000ff00000000800 */
[----:B-1----:R1:W-:Y:S02]  /*1d90*/  MUFU.EX2 R86, R58 ;  /* 0x0000003a00567308 */ /* 0x0023e40000000800 */
[----:B-1----:R-:W1:Y:S06]  /*1da0*/  LDSM.16.M88.4 R56, [R14+0x2200] ;  /* 0x002200000e38783b */ /* 0x002e6c0000000200 */
[----:B------:R2:W-:Y:S01]  /*1db0*/  MUFU.EX2 R73, R23 ;  /* 0x0000001700497308 */ /* 0x0005e20000000800 */
[----:B------:R-:W-:-:S02]  /*1dc0*/  FMUL R20, R20, 1.4426950216293334961 ;  /* 0x3fb8aa3b14147820 */ /* 0x000fc40000400000 */
[----:B--2---:R-:W-:Y:S02]  /*1dd0*/  FADD R23, -R69, R81 ;  /* 0x0000005145177221 */ /* 0x004fe40000000100 */
[----:B------:R-:W-:Y:S02]  /*1de0*/  FMUL R81, R22, 1.4426950216293334961 ;  /* 0x3fb8aa3b16517820 */ /* 0x000fe40000400000 */
[----:B------:R-:W-:Y:S01]  /*1df0*/  FMUL R23, R23, 1.4426950216293334961 ;  /* 0x3fb8aa3b17177820 */ /* 0x000fe20000400000 */
[----:B------:R-:W2:Y:S08]  /*1e00*/  MUFU.EX2 R87, R21 ;  /* 0x0000001500577308 */ /* 0x000eb00000000800 */
[----:B------:R3:W-:Y:S08]  /*1e10*/  MUFU.EX2 R82, R20 ;  /* 0x0000001400527308 */ /* 0x0007f00000000800 */
[----:B------:R-:W4:Y:S08]  /*1e20*/  MUFU.EX2 R71, R23 ;  /* 0x0000001700477308 */ /* 0x000f300000000800 */
[----:B------:R-:W5:Y:S01]  /*1e30*/  MUFU.EX2 R81, R81 ;  /* 0x0000005100517308 */ /* 0x000f620000000800 */
[----:B---3--:R-:W-:Y:S01]  /*1e40*/  F2FP.BF16.PACK_AB R20, R74, R75 ;  /* 0x0000004b4a14723e */ /* 0x008fe200000010ff */
[----:B------:R-:W-:Y:S01]  /*1e50*/  FADD R75, R75, R74 ;  /* 0x0000004a4b4b7221 */ /* 0x000fe20000000000 */
[----:B--2---:R-:W-:Y:S01]  /*1e60*/  F2FP.BF16.PACK_AB R21, R87, R86 ;  /* 0x000000565715723e */ /* 0x004fe200000010ff */
[----:B------:R-:W-:Y:S01]  /*1e70*/  FADD R87, R86, R87 ;  /* 0x0000005756577221 */ /* 0x000fe20000000000 */
[----:B------:R-:W-:Y:S01]  /*1e80*/  F2FP.BF16.PACK_AB R22, R73, R72 ;  /* 0x000000484916723e */ /* 0x000fe200000010ff */
[----:B------:R-:W-:-:S02]  /*1e90*/  FMUL R24, R70, R24 ;  /* 0x0000001846187220 */ /* 0x000fc40000400000 */
[C---:B------:R-:W-:Y:S02]  /*1ea0*/  FMUL R25, R70.reuse, R25 ;  /* 0x0000001946197220 */ /* 0x040fe40000400000 */
[C---:B----4-:R-:W-:Y:S02]  /*1eb0*/  FMUL R26, R71.reuse, R26 ;  /* 0x0000001a471a7220 */ /* 0x050fe40000400000 */
[----:B------:R-:W-:Y:S02]  /*1ec0*/  FMUL R27, R71, R27 ;  /* 0x0000001b471b7220 */ /* 0x000fe40000400000 */
[C---:B------:R-:W-:Y:S01]  /*1ed0*/  FMUL R52, R70.reuse, R52 ;  /* 0x0000003446347220 */ /* 0x040fe20000400000 */
[----:B-----5:R-:W-:Y:S01]  /*1ee0*/  F2FP.BF16.PACK_AB R23, R81, R82 ;  /* 0x000000525117723e */ /* 0x020fe200000010ff */
[----:B------:R-:W-:Y:S02]  /*1ef0*/  FMUL R53, R70, R53 ;  /* 0x0000003546357220 */ /* 0x000fe40000400000 */
[----:B------:R-:W-:-:S02]  /*1f00*/  FMUL R54, R71, R54 ;  /* 0x0000003647367220 */ /* 0x000fc40000400000 */
[C---:B------:R-:W-:Y:S02]  /*1f10*/  FMUL R55, R71.reuse, R55 ;  /* 0x0000003747377220 */ /* 0x040fe40000400000 */
[----:B------:R-:W-:Y:S02]  /*1f20*/  FADD R72, R72, R75 ;  /* 0x0000004b48487221 */ /* 0x000fe40000000000 */
[----:B------:R-:W-:Y:S02]  /*1f30*/  FADD R82, R82, R87 ;  /* 0x0000005752527221 */ /* 0x000fe40000000000 */
[C---:B------:R-:W-:Y:S02]  /*1f40*/  FMUL R28, R70.reuse, R28 ;  /* 0x0000001c461c7220 */ /* 0x040fe40000400000 */
[----:B------:R-:W-:Y:S02]  /*1f50*/  FMUL R29, R70, R29 ;  /* 0x0000001d461d7220 */ /* 0x000fe40000400000 */
[----:B------:R-:W-:-:S02]  /*1f60*/  FMUL R30, R71, R30 ;  /* 0x0000001e471e7220 */ /* 0x000fc40000400000 */
[----:B------:R-:W-:Y:S01]  /*1f70*/  FMUL R31, R71, R31 ;  /* 0x0000001f471f7220 */ /* 0x000fe20000400000 */
[----:B0-----:R-:W-:Y:S01]  /*1f80*/  HMMA.16816.F32.BF16 R24, R20, R60, R24 ;  /* 0x0000003c1418723c */ /* 0x001fe20000041818 */
[----:B------:R-:W-:Y:S02]  /*1f90*/  FADD R73, R73, R72 ;  /* 0x0000004849497221 */ /* 0x000fe40000000000 */
[----:B------:R-:W-:-:S05]  /*1fa0*/  FADD R81, R81, R82 ;  /* 0x0000005251517221 */ /* 0x000fca0000000000 */
[C---:B------:R-:W-:Y:S01]  /*1fb0*/  HMMA.16816.F32.BF16 R52, R20.reuse, R62, R52 ;  /* 0x0000003e1434723c */ /* 0x040fe20000041834 */
[----:B------:R-:W-:Y:S04]  /*1fc0*/  LDSM.16.M88.4 R60, [R14+0x2600] ;  /* 0x002600000e3c783b */ /* 0x000fe80000000200 */
[----:B------:R-:W0:Y:S03]  /*1fd0*/  SHFL.BFLY PT, R72, R81, 0x2, 0x1f ;  /* 0x0c401f0051487f89 */ /* 0x000e2600000e0000 */
[----:B-1----:R-:W-:Y:S01]  /*1fe0*/  HMMA.16816.F32.BF16 R28, R20, R56, R28 ;  /* 0x00000038141c723c */ /* 0x002fe2000004181c */
[----:B------:R-:W1:Y:S01]  /*1ff0*/  SHFL.BFLY PT, R56, R73, 0x2, 0x1f ;  /* 0x0c401f0049387f89 */ /* 0x000e6200000e0000 */
[----:B------:R-:W-:-:S02]  /*2000*/  FMUL R44, R70, R44 ;  /* 0x0000002c462c7220 */ /* 0x000fc40000400000 */
[C---:B------:R-:W-:Y:S02]  /*2010*/  FMUL R45, R70.reuse, R45 ;  /* 0x0000002d462d7220 */ /* 0x040fe40000400000 */
[C---:B------:R-:W-:Y:S02]  /*2020*/  FMUL R46, R71.reuse, R46 ;  /* 0x0000002e472e7220 */ /* 0x040fe40000400000 */
[C---:B------:R-:W-:Y:S01]  /*2030*/  FMUL R47, R71.reuse, R47 ;  /* 0x0000002f472f7220 */ /* 0x040fe20000400000 */
[----:B------:R-:W-:Y:S01]  /*2040*/  UIADD3 UR4, UP0, UR4, 0x10, URZ ;  /* 0x0000001004047890 */ /* 0x000fe2000ff1e03f */
[C---:B------:R-:W-:Y:S02]  /*2050*/  FMUL R32, R70.reuse, R32 ;  /* 0x0000002046207220 */ /* 0x040fe40000400000 */
[----:B------:R-:W-:Y:S02]  /*2060*/  FMUL R33, R70, R33 ;  /* 0x0000002146217220 */ /* 0x000fe40000400000 */
[C---:B------:R-:W-:Y:S01]  /*2070*/  FMUL R34, R71.reuse, R34 ;  /* 0x0000002247227220 */ /* 0x040fe20000400000 */
[----:B------:R-:W-:Y:S01]  /*2080*/  HMMA.16816.F32.BF16 R44, R20, R58, R44 ;  /* 0x0000003a142c723c */ /* 0x000fe2000004182c */
[----:B------:R-:W-:-:S02]  /*2090*/  FMUL R35, R71, R35 ;  /* 0x0000002347237220 */ /* 0x000fc40000400000 */
[----:B0-----:R-:W-:Y:S02]  /*20a0*/  FADD R72, R81, R72 ;  /* 0x0000004851487221 */ /* 0x001fe40000000000 */
[----:B-1----:R-:W-:-:S03]  /*20b0*/  FADD R56, R73, R56 ;  /* 0x0000003849387221 */ /* 0x002fc60000000000 */
[----:B------:R-:W-:Y:S01]  /*20c0*/  SHFL.BFLY PT, R59, R72, 0x1, 0x1f ;  /* 0x0c201f00483b7f89 */ /* 0x000fe200000e0000 */
[C---:B------:R-:W-:Y:S02]  /*20d0*/  FMUL R36, R70.reuse, R36 ;  /* 0x0000002446247220 */ /* 0x040fe40000400000 */
[C---:B------:R-:W-:Y:S01]  /*20e0*/  FMUL R37, R70.reuse, R37 ;  /* 0x0000002546257220 */ /* 0x040fe20000400000 */
[----:B------:R-:W0:Y:S01]  /*20f0*/  SHFL.BFLY PT, R57, R56, 0x1, 0x1f ;  /* 0x0c201f0038397f89 */ /* 0x000e2200000e0000 */
[C---:B------:R-:W-:Y:S02]  /*2100*/  FMUL R38, R71.reuse, R38 ;  /* 0x0000002647267220 */ /* 0x040fe40000400000 */
[----:B------:R-:W-:Y:S02]  /*2110*/  FMUL R39, R71, R39 ;  /* 0x0000002747277220 */ /* 0x000fe40000400000 */
[C---:B------:R-:W-:Y:S02]  /*2120*/  FMUL R40, R70.reuse, R40 ;  /* 0x0000002846287220 */ /* 0x040fe40000400000 */
[----:B------:R-:W-:-:S02]  /*2130*/  FMUL R41, R70, R41 ;  /* 0x0000002946297220 */ /* 0x000fc40000400000 */
[C---:B------:R-:W-:Y:S02]  /*2140*/  FMUL R42, R71.reuse, R42 ;  /* 0x0000002a472a7220 */ /* 0x040fe40000400000 */
[C---:B------:R-:W-:Y:S02]  /*2150*/  FMUL R43, R71.reuse, R43 ;  /* 0x0000002b472b7220 */ /* 0x040fe40000400000 */
[C---:B------:R-:W-:Y:S02]  /*2160*/  FMUL R48, R70.reuse, R48 ;  /* 0x0000003046307220 */ /* 0x040fe40000400000 */
[----:B------:R-:W-:Y:S02]  /*2170*/  FMUL R49, R70, R49 ;  /* 0x0000003146317220 */ /* 0x000fe40000400000 */
[C---:B------:R-:W-:Y:S02]  /*2180*/  FMUL R50, R71.reuse, R50 ;  /* 0x0000003247327220 */ /* 0x040fe40000400000 */
[----:B------:R-:W-:Y:S01]  /*2190*/  FMUL R51, R71, R51 ;  /* 0x0000003347337220 */ /* 0x000fe20000400000 */
[----:B------:R-:W-:Y:S01]  /*21a0*/  UIADD3.X UR5, URZ, UR5, URZ, UP0, !UPT ;  /* 0x000000053f057290 */ /* 0x000fe200087fe43f */
[----:B------:R-:W-:Y:S01]  /*21b0*/  HMMA.16816.F32.BF16 R32, R20, R64, R32 ;  /* 0x000000401420723c */ /* 0x000fe20000041820 */
[----:B------:R-:W-:-:S07]  /*21c0*/  ISETP.LE.U32.AND P0, PT, R8, UR4, PT ;  /* 0x0000000408007c0c */ /* 0x000fce000bf03070 */
[C---:B------:R-:W-:Y:S08]  /*21d0*/  HMMA.16816.F32.BF16 R36, R20.reuse, R66, R36 ;  /* 0x000000421424723c */ /* 0x040ff00000041824 */
[C---:B------:R-:W-:Y:S08]  /*21e0*/  HMMA.16816.F32.BF16 R40, R20.reuse, R60, R40 ;  /* 0x0000003c1428723c */ /* 0x040ff00000041828 */
[----:B------:R-:W-:Y:S07]  /*21f0*/  HMMA.16816.F32.BF16 R48, R20, R62, R48 ;  /* 0x0000003e1430723c */ /* 0x000fee0000041830 */
[----:B------:R-:W-:-:S05]  /*2200*/  IMAD.U32 R21, RZ, RZ, UR5 ;  /* 0x00000005ff157e24 */ /* 0x000fca000f8e00ff */
[----:B------:R-:W-:Y:S01]  /*2210*/  ISETP.GE.U32.AND.EX P0, PT, R21, RZ, PT, P0 ;  /* 0x000000ff1500720c */ /* 0x000fe20003f06100 */
[----:B0-----:R-:W-:Y:S01]  /*2220*/  FADD R57, R56, R57 ;  /* 0x0000003938397221 */ /* 0x001fe20000000000 */
[----:B------:R-:W-:Y:S01]  /*2230*/  MOV R20, 0x10 ;  /* 0x0000001000147802 */ /* 0x000fe20000000f00 */
[----:B------:R-:W-:Y:S02]  /*2240*/  FADD R59, R72, R59 ;  /* 0x0000003b483b7221 */ /* 0x000fe40000000000 */
[----:B------:R-:W-:Y:S02]  /*2250*/  FFMA R9, R70, R9, R57 ;  /* 0x0000000946097223 */ /* 0x000fe40000000039 */
[C---:B------:R-:W-:Y:S02]  /*2260*/  IMAD R6, R20.reuse, c[0x0][0x1b4], R6 ;  /* 0x00006d0014067a24 */ /* 0x040fe400078e0206 */
[----:B------:R-:W-:Y:S02]  /*2270*/  IMAD R15, R20, c[0x0][0x1a4], R15 ;  /* 0x00006900140f7a24 */ /* 0x000fe400078e020f */
[----:B------:R-:W-:-:S02]  /*2280*/  FFMA R18, R71, R18, R59 ;  /* 0x0000001247127223 */ /* 0x000fc4000000003b */
[----:B------:R-:W-:Y:S02]  /*2290*/  IMAD.MOV.U32 R90, RZ, RZ, R68 ;  /* 0x000000ffff5a7224 */ /* 0x000fe400078e0044 */
[----:B------:R-:W-:Y:S01]  /*22a0*/  IMAD.MOV.U32 R81, RZ, RZ, R69 ;  /* 0x000000ffff517224 */ /* 0x000fe200078e0045 */
[----:B------:R-:W-:Y:S05]  /*22b0*/  @!P0 BRA `(.L_x_1) ;  /* 0xfffff1c000008947 */ /* 0x000fea000383ffff */
.L_x_0:
[----:B------:R-:W-:Y:S01]  /*22c0*/  IMAD.MOV.U32 R20, RZ, RZ, R18 ;  /* 0x000000ffff147224 */ /* 0x000fe200078e0012 */
[----:B------:R-:W-:Y:S01]  /*22d0*/  MOV R21, R9 ;  /* 0x0000000900157202 */ /* 0x000fe20000000f00 */
[----:B------:R-:W-:Y:S01]  /*22e0*/  IMAD.MOV.U32 R4, RZ, RZ, R25 ;  /* 0x000000ffff047224 */ /* 0x000fe200078e0019 */
[----:B------:R-:W-:Y:S01]  /*22f0*/  LEA R79, R80, R79, 0x1 ;  /* 0x0000004f504f7211 */ /* 0x000fe200078e08ff */
[C---:B------:R-:W-:Y:S01]  /*2300*/  FMUL R25, R20.reuse, 8388608 ;  /* 0x4b00000014197820 */ /* 0x040fe20000400000 */
[C---:B------:R-:W-:Y:S01]  /*2310*/  FSETP.GEU.AND P3, PT, R20.reuse, 1.175494350822287508e-38, PT ;  /* 0x008000001400780b */ /* 0x040fe20003f6e000 */
[----:B------:R-:W-:Y:S01]  /*2320*/  IMAD.MOV.U32 R5, RZ, RZ, R24 ;  /* 0x000000ffff057224 */ /* 0x000fe200078e0018 */
[C---:B------:R-:W-:Y:S01]  /*2330*/  FSETP.GT.AND P1, PT, |R20|.reuse, 8.50705917302346158658e+37, PT ;  /* 0x7e8000001400780b */ /* 0x040fe20003f24200 */
[----:B------:R-:W-:Y:S01]  /*2340*/  FMUL R24, R21, 8388608 ;  /* 0x4b00000015187820 */ /* 0x000fe20000400000 */
[----:B------:R-:W-:Y:S01]  /*2350*/  FSEL R25, R25, R20, !P3 ;  /* 0x0000001419197208 */ /* 0x000fe20005800000 */
[----:B------:R-:W-:Y:S01]  /*2360*/  IMAD.MOV.U32 R70, RZ, RZ, R46 ;  /* 0x000000ffff467224 */ /* 0x000fe200078e002e */
[----:B------:R-:W-:Y:S01]  /*2370*/  FSEL R63, RZ, -23, P3 ;  /* 0xc1b80000ff3f7808 */ /* 0x000fe20001800000 */
[----:B------:R-:W-:Y:S01]  /*2380*/  IMAD.MOV.U32 R80, RZ, RZ, R54 ;  /* 0x000000ffff507224 */ /* 0x000fe200078e0036 */
[----:B------:R-:W-:Y:S01]  /*2390*/  FSETP.GEU.AND P3, PT, |R20|, 1.175494350822287508e-38, PT ;  /* 0x008000001400780b */ /* 0x000fe20003f6e200 */
[----:B------:R-:W-:Y:S01]  /*23a0*/  IMAD.MOV.U32 R74, RZ, RZ, R30 ;  /* 0x000000ffff4a7224 */ /* 0x000fe200078e001e */
[C---:B------:R-:W-:Y:S01]  /*23b0*/  SHF.L.U32 R14, R0.reuse, 0x8, RZ ;  /* 0x00000008000e7819 */ /* 0x040fe200000006ff */
[----:B------:R-:W-:Y:S01]  /*23c0*/  IMAD.MOV.U32 R46, RZ, RZ, R35 ;  /* 0x000000ffff2e7224 */ /* 0x000fe200078e0023 */
[----:B------:R-:W-:Y:S01]  /*23d0*/  FSETP.GEU.AND P2, PT, R21, 1.175494350822287508e-38, PT ;  /* 0x008000001500780b */ /* 0x000fe20003f4e000 */
[----:B------:R-:W-:Y:S01]  /*23e0*/  IMAD.SHL.U32 R8, R0, 0x8, RZ ;  /* 0x0000000800087824 */ /* 0x000fe200078e00ff */
[----:B------:R-:W-:Y:S01]  /*23f0*/  MOV R6, R26 ;  /* 0x0000001a00067202 */ /* 0x000fe20000000f00 */
[----:B------:R-:W-:Y:S01]  /*2400*/  @P1 FMUL R20, R20, 0.25 ;  /* 0x3e80000014141820 */ /* 0x000fe20000400000 */
[----:B------:R-:W-:Y:S01]  /*2410*/  LOP3.LUT R26, R11, 0x1800, R14, 0xf8, !PT ;  /* 0x000018000b1a7812 */ /* 0x000fe200078ef80e */
[----:B------:R-:W-:Y:S01]  /*2420*/  IMAD.SHL.U32 R11, R79, 0x4, RZ ;  /* 0x000000044f0b7824 */ /* 0x000fe200078e00ff */
[----:B------:R-:W-:Y:S01]  /*2430*/  FSEL R24, R24, R21, !P2 ;  /* 0x0000001518187208 */ /* 0x000fe20005000000 */
[----:B------:R-:W-:Y:S01]  /*2440*/  IMAD.SHL.U32 R12, R0, 0x4, RZ ;  /* 0x00000004000c7824 */ /* 0x000fe200078e00ff */
[----:B------:R-:W-:Y:S01]  /*2450*/  MOV R72, R31 ;  /* 0x0000001f00487202 */ /* 0x000fe20000000f00 */
[----:B------:R-:W-:Y:S01]  /*2460*/  @!P3 FMUL R20, R20, 16777216 ;  /* 0x4b8000001414b820 */ /* 0x000fe20000400000 */
[----:B------:R-:W-:Y:S01]  /*2470*/  MOV R64, R34 ;  /* 0x0000002200407202 */ /* 0x000fe20000000f00 */
[----:B------:R-:W-:Y:S01]  /*2480*/  @P1 FMUL R51, R51, 0.25 ;  /* 0x3e80000033331820 */ /* 0x000fe20000400000 */
[----:B------:R-:W-:Y:S01]  /*2490*/  FSEL R62, RZ, -23, P2 ;  /* 0xc1b80000ff3e7808 */ /* 0x000fe20001000000 */
[----:B------:R-:W-:Y:S01]  /*24a0*/  @P1 FMUL R50, R50, 0.25 ;  /* 0x3e80000032321820 */ /* 0x000fe20000400000 */
[----:B------:R-:W-:Y:S01]  /*24b0*/  FSETP.GT.AND P2, PT, |R21|, 8.50705917302346158658e+37, PT ;  /* 0x7e8000001500780b */ /* 0x000fe20003f44200 */
[----:B------:R-:W-:Y:S01]  /*24c0*/  @P1 FMUL R43, R43, 0.25 ;  /* 0x3e8000002b2b1820 */ /* 0x000fe20000400000 */
[----:B------:R-:W-:Y:S01]  /*24d0*/  IADD3 R3, R24, -0x3f3504f3, RZ ;  /* 0xc0cafb0d18037810 */ /* 0x000fe20007ffe0ff */
[----:B------:R-:W-:Y:S01]  /*24e0*/  @P1 FMUL R42, R42, 0.25 ;  /* 0x3e8000002a2a1820 */ /* 0x000fe20000400000 */
[----:B------:R-:W-:Y:S01]  /*24f0*/  LOP3.LUT R26, R26, R11, RZ, 0x3c, !PT ;  /* 0x0000000b1a1a7212 */ /* 0x000fe200078e3cff */
[----:B------:R-:W-:Y:S01]  /*2500*/  @P1 FMUL R39, R39, 0.25 ;  /* 0x3e80000027271820 */ /* 0x000fe20000400000 */
[----:B------:R-:W-:Y:S01]  /*2510*/  SHF.R.U32.HI R17, RZ, 0x1, R0 ;  /* 0x00000001ff117819 */ /* 0x000fe20000011600 */
[----:B------:R-:W-:Y:S01]  /*2520*/  @P1 FMUL R38, R38, 0.25 ;  /* 0x3e80000026261820 */ /* 0x000fe20000400000 */
[----:B------:R-:W0:Y:S01]  /*2530*/  MUFU.RCP R11, R20 ;  /* 0x00000014000b7308 */ /* 0x000e220000001000 */
[----:B------:R-:W-:Y:S01]  /*2540*/  @P1 FMUL R46, R46, 0.25 ;  /* 0x3e8000002e2e1820 */ /* 0x000fe20000400000 */
[----:B------:R-:W-:Y:S01]  /*2550*/  LOP3.LUT R7, R3, 0xff800000, RZ, 0xc0, !PT ;  /* 0xff80000003077812 */ /* 0x000fe200078ec0ff */
[----:B------:R-:W-:Y:S01]  /*2560*/  @P1 FMUL R64, R64, 0.25 ;  /* 0x3e80000040401820 */ /* 0x000fe20000400000 */
[----:B------:R-:W-:Y:S01]  /*2570*/  IADD3 R3, R25, -0x3f3504f3, RZ ;  /* 0xc0cafb0d19037810 */ /* 0x000fe20007ffe0ff */
[----:B------:R-:W-:Y:S01]  /*2580*/  @P1 FMUL R47, R47, 0.25 ;  /* 0x3e8000002f2f1820 */ /* 0x000fe20000400000 */
[----:B------:R-:W-:Y:S01]  /*2590*/  LOP3.LUT R16, R8, 0x38, RZ, 0xc0, !PT ;  /* 0x0000003808107812 */ /* 0x000fe200078ec0ff */
[----:B------:R-:W-:Y:S01]  /*25a0*/  @P1 FMUL R70, R70, 0.25 ;  /* 0x3e80000046461820 */ /* 0x000fe20000400000 */
[----:B------:R-:W-:Y:S01]  /*25b0*/  LOP3.LUT R19, R12, 0xc0, RZ, 0xc0, !PT ;  /* 0x000000c00c137812 */ /* 0x000fe200078ec0ff */
[----:B------:R-:W-:Y:S01]  /*25c0*/  @P1 FMUL R72, R72, 0.25 ;  /* 0x3e80000048481820 */ /* 0x000fe20000400000 */
[----:B------:R-:W-:Y:S01]  /*25d0*/  LOP3.LUT R18, R17, 0x4, RZ, 0xc0, !PT ;  /* 0x0000000411127812 */ /* 0x000fe200078ec0ff */
[----:B------:R-:W-:Y:S01]  /*25e0*/  @P1 FMUL R74, R74, 0.25 ;  /* 0x3e8000004a4a1820 */ /* 0x000fe20000400000 */
[----:B------:R-:W-:Y:S01]  /*25f0*/  LOP3.LUT R12, R3, 0xff800000, RZ, 0xc0, !PT ;  /* 0xff800000030c7812 */ /* 0x000fe200078ec0ff */
[----:B------:R-:W-:Y:S01]  /*2600*/  @P1 FMUL R55, R55, 0.25 ;  /* 0x3e80000037371820 */ /* 0x000fe20000400000 */
[----:B------:R-:W-:Y:S01]  /*2610*/  IADD3 R3, R18, R16, R19 ;  /* 0x0000001012037210 */ /* 0x000fe20007ffe013 */
[----:B------:R-:W-:Y:S01]  /*2620*/  @P1 FMUL R80, R80, 0.25 ;  /* 0x3e80000050501820 */ /* 0x000fe20000400000 */
[C---:B------:R-:W-:Y:S01]  /*2630*/  LOP3.LUT P0, RZ, R0.reuse, 0x40, RZ, 0xc0, !PT ;  /* 0x0000004000ff7812 */ /* 0x040fe2000780c0ff */
[----:B------:R-:W-:Y:S01]  /*2640*/  @P1 FMUL R27, R27, 0.25 ;  /* 0x3e8000001b1b1820 */ /* 0x000fe20000400000 */
[----:B------:R-:W-:Y:S01]  /*2650*/  SHF.L.U32 R18, R0, 0x4, RZ ;  /* 0x0000000400127819 */ /* 0x000fe200000006ff */
[----:B------:R-:W-:Y:S01]  /*2660*/  @P1 FMUL R6, R6, 0.25 ;  /* 0x3e80000006061820 */ /* 0x000fe20000400000 */
[----:B------:R-:W-:Y:S01]  /*2670*/  FSETP.GEU.AND P1, PT, |R21|, 1.175494350822287508e-38, PT ;  /* 0x008000001500780b */ /* 0x000fe20003f2e200 */
[----:B------:R-:W-:Y:S01]  /*2680*/  IMAD R9, R2, c[0x0][0x1c0], RZ ;  /* 0x0000700002097a24 */ /* 0x000fe200078e02ff */
[----:B------:R-:W-:Y:S01]  /*2690*/  MOV R58, R37 ;  /* 0x00000025003a7202 */ /* 0x000fe20000000f00 */
[----:B------:R-:W-:Y:S01]  /*26a0*/  IMAD R15, R78, c[0x0][0x1c4], RZ ;  /* 0x000071004e0f7a24 */ /* 0x000fe200078e02ff */
[----:B------:R-:W-:Y:S01]  /*26b0*/  I2F R13, R7 ;  /* 0x00000007000d7306 */ /* 0x000fe20000201400 */
[----:B------:R-:W-:Y:S01]  /*26c0*/  IMAD.SHL.U32 R16, R0, 0x400, RZ ;  /* 0x0000040000107824 */ /* 0x000fe200078e00ff */
[----:B------:R-:W-:Y:S01]  /*26d0*/  SHF.L.U32 R8, R9, 0x1, RZ ;  /* 0x0000000109087819 */ /* 0x000fe200000006ff */
[----:B------:R-:W-:Y:S01]  /*26e0*/  IMAD.SHL.U32 R17, R15, 0x2, RZ ;  /* 0x000000020f117824 */ /* 0x000fe200078e00ff */
[----:B------:R-:W-:Y:S01]  /*26f0*/  BAR.SYNC.DEFER_BLOCKING 0x0 ;  /* 0x0000000000007b1d */ /* 0x000fe20000010000 */
[----:B------:R-:W-:Y:S01]  /*2700*/  IMAD.HI R0, R9, 0x2, RZ ;  /* 0x0000000209007827 */ /* 0x000fe200078e02ff */
[----:B------:R-:W-:-:S02]  /*2710*/  LOP3.LUT R9, R16, 0x1800, RZ, 0xc0, !PT ;  /* 0x0000180010097812 */ /* 0x000fc400078ec0ff */
[----:B------:R-:W-:Y:S01]  /*2720*/  IADD3 R8, P4, P5, R17, c[0x0][0x178], R8 ;  /* 0x00005e0011087a10 */ /* 0x000fe20007d9e008 */
[----:B------:R-:W-:Y:S01]  /*2730*/  IMAD.HI R15, R15, 0x2, RZ ;  /* 0x000000020f0f7827 */ /* 0x000fe200078e02ff */
[----:B------:R1:W-:Y:S01]  /*2740*/  I2F R14, R12 ;  /* 0x0000000c000e7306 */ /* 0x0003e20000201400 */
[----:B------:R-:W-:Y:S02]  /*2750*/  LOP3.LUT R9, R9, 0x7f0, R18, 0xf8, !PT ;  /* 0x000007f009097812 */ /* 0x000fe400078ef812 */
[----:B------:R-:W-:Y:S01]  /*2760*/  @P2 FMUL R21, R21, 0.25 ;  /* 0x3e80000015152820 */ /* 0x000fe20000400000 */
[----:B------:R-:W-:Y:S01]  /*2770*/  IADD3.X R0, R15, c[0x0][0x17c], R0, P4, P5 ;  /* 0x00005f000f007a10 */ /* 0x000fe200027ea400 */
[----:B------:R-:W-:Y:S01]  /*2780*/  @!P3 FMUL R43, R43, 16777216 ;  /* 0x4b8000002b2bb820 */ /* 0x000fe20000400000 */
[----:B------:R-:W-:Y:S01]  /*2790*/  LOP3.LUT R10, R10, 0xf8, RZ, 0xc0, !PT ;  /* 0x000000f80a0a7812 */ /* 0x000fe200078ec0ff */
[----:B------:R-:W-:Y:S02]  /*27a0*/  @!P3 FMUL R42, R42, 16777216 ;  /* 0x4b8000002a2ab820 */ /* 0x000fe40000400000 */
[----:B------:R-:W-:Y:S01]  /*27b0*/  @!P3 FMUL R39, R39, 16777216 ;  /* 0x4b8000002727b820 */ /* 0x000fe20000400000 */
[----:B-1----:R-:W-:Y:S01]  /*27c0*/  IADD3 R12, R25, -R12, RZ ;  /* 0x8000000c190c7210 */ /* 0x002fe20007ffe0ff */
[----:B------:R-:W-:-:S02]  /*27d0*/  @!P3 FMUL R38, R38, 16777216 ;  /* 0x4b8000002626b820 */ /* 0x000fc40000400000 */
[----:B------:R-:W-:Y:S02]  /*27e0*/  @!P3 FMUL R46, R46, 16777216 ;  /* 0x4b8000002e2eb820 */ /* 0x000fe40000400000 */
[----:B------:R-:W-:Y:S02]  /*27f0*/  @!P3 FMUL R51, R51, 16777216 ;  /* 0x4b8000003333b820 */ /* 0x000fe40000400000 */
[----:B------:R-:W-:Y:S02]  /*2800*/  @!P3 FMUL R50, R50, 16777216 ;  /* 0x4b8000003232b820 */ /* 0x000fe40000400000 */
[----:B------:R-:W-:Y:S02]  /*2810*/  @!P3 FMUL R64, R64, 16777216 ;  /* 0x4b8000004040b820 */ /* 0x000fe40000400000 */
[----:B------:R-:W-:Y:S02]  /*2820*/  @!P3 FMUL R47, R47, 16777216 ;  /* 0x4b8000002f2fb820 */ /* 0x000fe40000400000 */
[----:B------:R-:W-:-:S02]  /*2830*/  @!P3 FMUL R70, R70, 16777216 ;  /* 0x4b8000004646b820 */ /* 0x000fc40000400000 */
[----:B------:R-:W-:Y:S02]  /*2840*/  @!P3 FMUL R72, R72, 16777216 ;  /* 0x4b8000004848b820 */ /* 0x000fe40000400000 */
[----:B------:R-:W-:Y:S02]  /*2850*/  @!P3 FMUL R74, R74, 16777216 ;  /* 0x4b8000004a4ab820 */ /* 0x000fe40000400000 */
[----:B------:R-:W-:Y:S02]  /*2860*/  @!P3 FMUL R55, R55, 16777216 ;  /* 0x4b8000003737b820 */ /* 0x000fe40000400000 */
[----:B------:R-:W-:Y:S02]  /*2870*/  @!P3 FMUL R80, R80, 16777216 ;  /* 0x4b8000005050b820 */ /* 0x000fe40000400000 */
[----:B------:R-:W-:Y:S02]  /*2880*/  @!P3 FMUL R27, R27, 16777216 ;  /* 0x4b8000001b1bb820 */ /* 0x000fe40000400000 */
[----:B------:R-:W-:Y:S01]  /*2890*/  @!P3 FMUL R6, R6, 16777216 ;  /* 0x4b8000000606b820 */ /* 0x000fe20000400000 */
[----:B------:R-:W-:Y:S01]  /*28a0*/  ISETP.GE.U32.AND P3, PT, R25, 0x7f800000, PT ;  /* 0x7f8000001900780c */ /* 0x000fe20003f66070 */
[----:B------:R-:W-:-:S02]  /*28b0*/  @!P1 FMUL R21, R21, 16777216 ;  /* 0x4b80000015159820 */ /* 0x000fc40000400000 */
[----:B------:R-:W-:Y:S02]  /*28c0*/  IMAD.MOV.U32 R66, RZ, RZ, R33 ;  /* 0x000000ffff427224 */ /* 0x000fe400078e0021 */
[----:B------:R-:W-:Y:S02]  /*28d0*/  IMAD.MOV.U32 R60, RZ, RZ, R36 ;  /* 0x000000ffff3c7224 */ /* 0x000fe400078e0024 */
[----:B------:R-:W-:Y:S02]  /*28e0*/  IMAD.MOV.U32 R56, RZ, RZ, R40 ;  /* 0x000000ffff387224 */ /* 0x000fe400078e0028 */
[----:B------:R-:W-:Y:S02]  /*28f0*/  IMAD.MOV.U32 R54, RZ, RZ, R41 ;  /* 0x000000ffff367224 */ /* 0x000fe400078e0029 */
[----:B------:R-:W-:Y:S02]  /*2900*/  IMAD.MOV.U32 R22, RZ, RZ, R48 ;  /* 0x000000ffff167224 */ /* 0x000fe400078e0030 */
[----:B0-----:R-:W-:-:S02]  /*2910*/  FMUL R33, R11, R43 ;  /* 0x0000002b0b217220 */ /* 0x001fc40000400000 */
[C---:B------:R-:W-:Y:S02]  /*2920*/  FMUL R34, R11.reuse, R42 ;  /* 0x0000002a0b227220 */ /* 0x040fe40000400000 */
[C---:B------:R-:W-:Y:S02]  /*2930*/  FMUL R15, R11.reuse, R39 ;  /* 0x000000270b0f7220 */ /* 0x040fe40000400000 */
[C---:B------:R-:W-:Y:S02]  /*2940*/  FMUL R35, R11.reuse, R38 ;  /* 0x000000260b237220 */ /* 0x040fe40000400000 */
[C---:B------:R-:W-:Y:S02]  /*2950*/  FMUL R36, R11.reuse, R46 ;  /* 0x0000002e0b247220 */ /* 0x040fe40000400000 */
[C---:B------:R-:W-:Y:S02]  /*2960*/  FMUL R30, R11.reuse, R51 ;  /* 0x000000330b1e7220 */ /* 0x040fe40000400000 */
[----:B------:R-:W-:-:S02]  /*2970*/  FMUL R31, R11, R50 ;  /* 0x000000320b1f7220 */ /* 0x000fc40000400000 */
        /* <DEDUP_REMOVED lines=8> */
[----:B------:R-:W-:Y:S02]  /*2a00*/  FMUL R48, R11, R6 ;  /* 0x000000060b307220 */ /* 0x000fe40000400000 */
[----:B------:R-:W0:Y:S01]  /*2a10*/  MUFU.RCP R11, R21 ;  /* 0x00000015000b7308 */ /* 0x000e220000001000 */
[----:B------:R-:W-:Y:S02]  /*2a20*/  @P2 FMUL R5, R5, 0.25 ;  /* 0x3e80000005052820 */ /* 0x000fe40000400000 */
[----:B------:R-:W-:Y:S02]  /*2a30*/  @P2 FMUL R53, R53, 0.25 ;  /* 0x3e80000035352820 */ /* 0x000fe40000400000 */
[----:B------:R-:W-:-:S02]  /*2a40*/  @P2 FMUL R52, R52, 0.25 ;  /* 0x3e80000034342820 */ /* 0x000fc40000400000 */
[----:B------:R-:W-:Y:S02]  /*2a50*/  @P2 FMUL R4, R4, 0.25 ;  /* 0x3e80000004042820 */ /* 0x000fe40000400000 */
[----:B------:R-:W-:Y:S02]  /*2a60*/  @P2 FMUL R44, R44, 0.25 ;  /* 0x3e8000002c2c2820 */ /* 0x000fe40000400000 */
[----:B------:R-:W-:Y:S02]  /*2a70*/  @P2 FMUL R28, R28, 0.25 ;  /* 0x3e8000001c1c2820 */ /* 0x000fe40000400000 */
[----:B------:R-:W-:Y:S02]  /*2a80*/  @!P1 FMUL R5, R5, 16777216 ;  /* 0x4b80000005059820 */ /* 0x000fe40000400000 */
[----:B------:R-:W-:Y:S02]  /*2a90*/  @P2 FMUL R45, R45, 0.25 ;  /* 0x3e8000002d2d2820 */ /* 0x000fe40000400000 */
[----:B------:R-:W-:-:S02]  /*2aa0*/  @P2 FMUL R29, R29, 0.25 ;  /* 0x3e8000001d1d2820 */ /* 0x000fc40000400000 */
[----:B------:R-:W-:Y:S02]  /*2ab0*/  @!P1 FMUL R53, R53, 16777216 ;  /* 0x4b80000035359820 */ /* 0x000fe40000400000 */
[----:B------:R-:W-:Y:S02]  /*2ac0*/  @!P1 FMUL R52, R52, 16777216 ;  /* 0x4b80000034349820 */ /* 0x000fe40000400000 */
[----:B------:R-:W-:Y:S02]  /*2ad0*/  @!P1 FMUL R4, R4, 16777216 ;  /* 0x4b80000004049820 */ /* 0x000fe40000400000 */
[----:B------:R-:W-:Y:S02]  /*2ae0*/  @!P1 FMUL R44, R44, 16777216 ;  /* 0x4b8000002c2c9820 */ /* 0x000fe40000400000 */
[----:B------:R-:W-:Y:S02]  /*2af0*/  @!P1 FMUL R28, R28, 16777216 ;  /* 0x4b8000001c1c9820 */ /* 0x000fe40000400000 */
[----:B0-----:R-:W-:-:S02]  /*2b00*/  FMUL R27, R11, R5 ;  /* 0x000000050b1b7220 */ /* 0x001fc40000400000 */
[----:B------:R-:W-:Y:S02]  /*2b10*/  @P2 FMUL R49, R49, 0.25 ;  /* 0x3e80000031312820 */ /* 0x000fe40000400000 */
[----:B------:R-:W-:Y:S02]  /*2b20*/  @P2 FMUL R54, R54, 0.25 ;  /* 0x3e80000036362820 */ /* 0x000fe40000400000 */
[----:B------:R-:W-:Y:S02]  /*2b30*/  @!P1 FMUL R45, R45, 16777216 ;  /* 0x4b8000002d2d9820 */ /* 0x000fe40000400000 */
[----:B------:R-:W-:Y:S02]  /*2b40*/  @!P1 FMUL R29, R29, 16777216 ;  /* 0x4b8000001d1d9820 */ /* 0x000fe40000400000 */
[C---:B------:R-:W-:Y:S02]  /*2b50*/  FMUL R16, R11.reuse, R53 ;  /* 0x000000350b107220 */ /* 0x040fe40000400000 */
[----:B------:R-:W-:-:S02]  /*2b60*/  FMUL R20, R11, R52 ;  /* 0x000000340b147220 */ /* 0x000fc40000400000 */
[C---:B------:R-:W-:Y:S02]  /*2b70*/  FMUL R5, R11.reuse, R4 ;  /* 0x000000040b057220 */ /* 0x040fe40000400000 */
[C---:B------:R-:W-:Y:S01]  /*2b80*/  FMUL R21, R11.reuse, R44 ;  /* 0x0000002c0b157220 */ /* 0x040fe20000400000 */
[----:B------:R-:W-:Y:S01]  /*2b90*/  F2FP.BF16.PACK_AB R20, R20, R27 ;  /* 0x0000001b1414723e */ /* 0x000fe200000010ff */
[----:B------:R-:W-:Y:S01]  /*2ba0*/  FMUL R28, R11, R28 ;  /* 0x0000001c0b1c7220 */ /* 0x000fe20000400000 */
[----:B------:R-:W-:Y:S01]  /*2bb0*/  F2FP.BF16.PACK_AB R16, R16, R5 ;  /* 0x000000051010723e */ /* 0x000fe200000010ff */
[----:B------:R-:W-:Y:S02]  /*2bc0*/  IMAD.IADD R7, R24, 0x1, -R7 ;  /* 0x0000000118077824 */ /* 0x000fe400078e0a07 */
[----:B------:R-:W-:Y:S01]  /*2bd0*/  @!P1 FMUL R49, R49, 16777216 ;  /* 0x4b80000031319820 */ /* 0x000fe20000400000 */
[----:B------:R-:W-:Y:S01]  /*2be0*/  F2FP.BF16.PACK_AB R21, R21, R28 ;  /* 0x0000001c1515723e */ /* 0x000fe200000010ff */
[----:B------:R-:W-:-:S02]  /*2bf0*/  @!P1 FMUL R54, R54, 16777216 ;  /* 0x4b80000036369820 */ /* 0x000fc40000400000 */
[C---:B------:R-:W-:Y:S02]  /*2c00*/  FMUL R17, R11.reuse, R45 ;  /* 0x0000002d0b117220 */ /* 0x040fe40000400000 */
[----:B------:R-:W-:Y:S02]  /*2c10*/  FMUL R4, R11, R29 ;  /* 0x0000001d0b047220 */ /* 0x000fe40000400000 */
[----:B------:R-:W-:Y:S02]  /*2c20*/  @P2 FMUL R58, R58, 0.25 ;  /* 0x3e8000003a3a2820 */ /* 0x000fe40000400000 */
[----:B------:R-:W-:Y:S01]  /*2c30*/  @P2 FMUL R66, R66, 0.25 ;  /* 0x3e80000042422820 */ /* 0x000fe20000400000 */
[----:B------:R-:W-:Y:S01]  /*2c40*/  F2FP.BF16.PACK_AB R17, R17, R4 ;  /* 0x000000041111723e */ /* 0x000fe200000010ff */
[----:B------:R-:W-:Y:S02]  /*2c50*/  IMAD.MOV.U32 R5, RZ, RZ, 0x3dc6b27f ;  /* 0x3dc6b27fff057424 */ /* 0x000fe400078e00ff */
[----:B------:R-:W-:-:S02]  /*2c60*/  FADD R27, R7, -1 ;  /* 0xbf800000071b7421 */ /* 0x000fc40000000000 */
[----:B------:R-:W-:Y:S02]  /*2c70*/  @P2 FMUL R22, R22, 0.25 ;  /* 0x3e80000016162820 */ /* 0x000fe40000400000 */
[----:B------:R-:W-:Y:S02]  /*2c80*/  @P2 FMUL R56, R56, 0.25 ;  /* 0x3e80000038382820 */ /* 0x000fe40000400000 */
[C---:B------:R-:W-:Y:S02]  /*2c90*/  FMUL R19, R11.reuse, R49 ;  /* 0x000000310b137220 */ /* 0x040fe40000400000 */
[----:B------:R-:W-:Y:S02]  /*2ca0*/  FMUL R6, R11, R54 ;  /* 0x000000360b067220 */ /* 0x000fe40000400000 */
[----:B------:R-:W-:Y:S01]  /*2cb0*/  FADD R28, R12, -1 ;  /* 0xbf8000000c1c7421 */ /* 0x000fe20000000000 */
[----:B------:R-:W-:Y:S01]  /*2cc0*/  F2FP.BF16.PACK_AB R12, R41, R46 ;  /* 0x0000002e290c723e */ /* 0x000fe200000010ff */
[----:B------:R-:W-:Y:S01]  /*2cd0*/  @P2 FMUL R60, R60, 0.25 ;  /* 0x3e8000003c3c2820 */ /* 0x000fe20000400000 */
[----:B------:R-:W-:Y:S01]  /*2ce0*/  F2FP.BF16.PACK_AB R19, R19, R6 ;  /* 0x000000061313723e */ /* 0x000fe200000010ff */
[----:B------:R-:W-:-:S02]  /*2cf0*/  @!P1 FMUL R58, R58, 16777216 ;  /* 0x4b8000003a3a9820 */ /* 0x000fc40000400000 */
[----:B------:R-:W-:Y:S02]  /*2d00*/  @!P1 FMUL R66, R66, 16777216 ;  /* 0x4b80000042429820 */ /* 0x000fe40000400000 */
[----:B------:R-:W-:Y:S01]  /*2d10*/  @P2 FMUL R32, R32, 0.25 ;  /* 0x3e80000020202820 */ /* 0x000fe20000400000 */
[----:B------:R-:W-:Y:S01]  /*2d20*/  ISETP.GE.U32.AND P2, PT, R24, 0x7f800000, PT ;  /* 0x7f8000001800780c */ /* 0x000fe20003f46070 */
[----:B------:R-:W-:Y:S02]  /*2d30*/  FFMA.FTZ R4, R27, R5, -0.16845393180847167969 ;  /* 0xbe2c7f301b047423 */ /* 0x000fe40000010005 */
[----:B------:R-:W-:Y:S02]  /*2d40*/  FFMA.FTZ R62, R13, 1.1920928955078125e-07, R62 ;  /* 0x340000000d3e7823 */ /* 0x000fe4000001003e */
[----:B------:R-:W-:Y:S02]  /*2d50*/  @!P1 FMUL R22, R22, 16777216 ;  /* 0x4b80000016169820 */ /* 0x000fe40000400000 */
[----:B------:R-:W-:-:S02]  /*2d60*/  @!P1 FMUL R56, R56, 16777216 ;  /* 0x4b80000038389820 */ /* 0x000fc40000400000 */
[----:B------:R-:W-:Y:S02]  /*2d70*/  FFMA.FTZ R5, R28, R5, -0.16845393180847167969 ;  /* 0xbe2c7f301c057423 */ /* 0x000fe40000010005 */
[----:B------:R-:W-:Y:S02]  /*2d80*/  @!P1 FMUL R60, R60, 16777216 ;  /* 0x4b8000003c3c9820 */ /* 0x000fe40000400000 */
[C---:B------:R-:W-:Y:S02]  /*2d90*/  FMUL R18, R11.reuse, R58 ;  /* 0x0000003a0b127220 */ /* 0x040fe40000400000 */
[----:B------:R-:W-:Y:S02]  /*2da0*/  FMUL R13, R11, R66 ;  /* 0x000000420b0d7220 */ /* 0x000fe40000400000 */
[----:B------:R-:W-:Y:S01]  /*2db0*/  @!P1 FMUL R32, R32, 16777216 ;  /* 0x4b80000020209820 */ /* 0x000fe20000400000 */
[----:B------:R-:W-:Y:S01]  /*2dc0*/  FSETP.NEU.AND P1, PT, R24, RZ, PT ;  /* 0x000000ff1800720b */ /* 0x000fe20003f2d000 */
[----:B------:R-:W-:Y:S01]  /*2dd0*/  FFMA.FTZ R6, R27, R4, 0.1716887056827545166 ;  /* 0x3e2fcf2a1b067423 */ /* 0x000fe20000010004 */
[----:B------:R-:W-:Y:S01]  /*2de0*/  F2FP.BF16.PACK_AB R18, R18, R13 ;  /* 0x0000000d1212723e */ /* 0x000fe200000010ff */
[----:B------:R-:W-:Y:S01]  /*2df0*/  FFMA.FTZ R63, R14, 1.1920928955078125e-07, R63 ;  /* 0x340000000e3f7823 */ /* 0x000fe2000001003f */
[----:B------:R-:W-:Y:S01]  /*2e00*/  F2FP.BF16.PACK_AB R13, R37, R40 ;  /* 0x00000028250d723e */ /* 0x000fe200000010ff */
[----:B------:R-:W-:Y:S01]  /*2e10*/  FMUL R23, R11, R22 ;  /* 0x000000160b177220 */ /* 0x000fe20000400000 */
[----:B------:R-:W-:Y:S01]  /*2e20*/  F2FP.BF16.PACK_AB R4, R43, R48 ;  /* 0x000000302b04723e */ /* 0x000fe200000010ff */
[----:B------:R-:W-:Y:S01]  /*2e30*/  FMUL R14, R11, R56 ;  /* 0x000000380b0e7220 */ /* 0x000fe20000400000 */
[----:B------:R0:W-:Y:S01]  /*2e40*/  STS.128 [R26+0x400], R16 ;  /* 0x000400101a007388 */ /* 0x0001e20000000c00 */
[----:B------:R-:W-:-:S02]  /*2e50*/  FFMA.FTZ R5, R28, R5, 0.1716887056827545166 ;  /* 0x3e2fcf2a1c057423 */ /* 0x000fc40000010005 */
[----:B------:R-:W-:Y:S01]  /*2e60*/  FMUL R22, R11, R60 ;  /* 0x0000003c0b167220 */ /* 0x000fe20000400000 */
[----:B------:R-:W-:Y:S01]  /*2e70*/  F2FP.BF16.PACK_AB R23, R23, R14 ;  /* 0x0000000e1717723e */ /* 0x000fe200000010ff */
[----:B------:R-:W-:Y:S02]  /*2e80*/  FMUL R11, R11, R32 ;  /* 0x000000200b0b7220 */ /* 0x000fe40000400000 */
[C---:B------:R-:W-:Y:S02]  /*2e90*/  FFMA.FTZ R6, R27.reuse, R6, -0.17900948226451873779 ;  /* 0xbe374e431b067423 */ /* 0x040fe40000010006 */
[----:B------:R-:W-:Y:S01]  /*2ea0*/  FFMA.FTZ R7, R28, R5, -0.17900948226451873779 ;  /* 0xbe374e431c077423 */ /* 0x000fe20000010005 */
[----:B------:R-:W-:Y:S01]  /*2eb0*/  F2FP.BF16.PACK_AB R22, R22, R11 ;  /* 0x0000000b1616723e */ /* 0x000fe200000010ff */
[----:B------:R-:W-:Y:S01]  /*2ec0*/  FFMA.FTZ R14, R27, R6, 0.20512372255325317383 ;  /* 0x3e520bf41b0e7423 */ /* 0x000fe20000010006 */
[----:B------:R-:W-:Y:S01]  /*2ed0*/  F2FP.BF16.PACK_AB R5, R39, R42 ;  /* 0x0000002a2705723e */ /* 0x000fe200000010ff */
[----:B------:R-:W-:Y:S01]  /*2ee0*/  FFMA.FTZ R7, R28, R7, 0.20512372255325317383 ;  /* 0x3e520bf41c077423 */ /* 0x000fe20000010007 */
[----:B------:R-:W-:Y:S01]  /*2ef0*/  F2FP.BF16.PACK_AB R6, R35, R38 ;  /* 0x000000262306723e */ /* 0x000fe200000010ff */
[----:B------:R-:W-:Y:S01]  /*2f00*/  IMAD.MOV.U32 R11, RZ, RZ, c[0x0][0x1c8] ;  /* 0x00007200ff0b7624 */ /* 0x000fe200078e00ff */
[----:B------:R1:W-:Y:S01]  /*2f10*/  STS.128 [R26], R20 ;  /* 0x000000141a007388 */ /* 0x0003e20000000c00 */
[----:B0-----:R-:W-:-:S02]  /*2f20*/  IMAD R19, R76, c[0x0][0x1c8], RZ ;  /* 0x000072004c137a24 */ /* 0x001fc400078e02ff */
[C---:B------:R-:W-:Y:S02]  /*2f30*/  FFMA.FTZ R14, R27.reuse, R14, -0.24046532809734344482 ;  /* 0xbe763c8b1b0e7423 */ /* 0x040fe4000001000e */
[C---:B------:R-:W-:Y:S02]  /*2f40*/  FFMA.FTZ R7, R28.reuse, R7, -0.24046532809734344482 ;  /* 0xbe763c8b1c077423 */ /* 0x040fe40000010007 */
[----:B------:R-:W-:Y:S01]  /*2f50*/  FFMA.FTZ R16, R27, R14, 0.28857114911079406738 ;  /* 0x3e93bf991b107423 */ /* 0x000fe2000001000e */
[----:B------:R-:W-:Y:S01]  /*2f60*/  F2FP.BF16.PACK_AB R14, R15, R36 ;  /* 0x000000240f0e723e */ /* 0x000fe200000010ff */
[C---:B------:R-:W-:Y:S01]  /*2f70*/  FFMA.FTZ R15, R28.reuse, R7, 0.28857114911079406738 ;  /* 0x3e93bf991c0f7423 */ /* 0x040fe20000010007 */
[----:B------:R-:W-:Y:S01]  /*2f80*/  F2FP.BF16.PACK_AB R7, R31, R34 ;  /* 0x000000221f07723e */ /* 0x000fe200000010ff */
[C---:B------:R-:W-:Y:S02]  /*2f90*/  FFMA.FTZ R16, R27.reuse, R16, -0.36067417263984680176 ;  /* 0xbeb8aa491b107423 */ /* 0x040fe40000010010 */
[----:B------:R-:W-:Y:S01]  /*2fa0*/  FFMA.FTZ R17, R28, R15, -0.36067417263984680176 ;  /* 0xbeb8aa491c117423 */ /* 0x000fe2000001000f */
[----:B------:R-:W-:Y:S01]  /*2fb0*/  F2FP.BF16.PACK_AB R15, R30, R33 ;  /* 0x000000211e0f723e */ /* 0x000fe200000010ff */
[----:B------:R-:W-:Y:S01]  /*2fc0*/  FFMA.FTZ R16, R27, R16, 0.48089820146560668945 ;  /* 0x3ef6384a1b107423 */ /* 0x000fe20000010010 */
[----:B-1----:R-:W-:Y:S01]  /*2fd0*/  LEA R21, R11, R19, 0x1 ;  /* 0x000000130b157211 */ /* 0x002fe200078e08ff */
[C---:B------:R-:W-:Y:S01]  /*2fe0*/  FFMA.FTZ R17, R28.reuse, R17, 0.48089820146560668945 ;  /* 0x3ef6384a1c117423 */ /* 0x040fe20000010011 */
[----:B------:R0:W-:Y:S01]  /*2ff0*/  STS.128 [R26+0x80], R4 ;  /* 0x000080041a007388 */ /* 0x0001e20000000c00 */
[----:B------:R-:W-:Y:S01]  /*3000*/  FFMA.FTZ R16, R27, R16, -0.72134751081466674805 ;  /* 0xbf38aa3b1b107423 */ /* 0x000fe20000010010 */
[----:B------:R-:W-:Y:S01]  /*3010*/  LOP3.LUT R20, R9, 0x20, RZ, 0x3c, !PT ;  /* 0x0000002009147812 */ /* 0x000fe200078e3cff */
[----:B------:R-:W-:Y:S01]  /*3020*/  IMAD R23, R11, 0x2, R21 ;  /* 0x000000020b177824 */ /* 0x000fe200078e0215 */
[----:B------:R1:W-:Y:S01]  /*3030*/  STS.128 [R26+0x480], R12 ;  /* 0x0004800c1a007388 */ /* 0x0003e20000000c00 */
[----:B------:R-:W-:-:S02]  /*3040*/  FFMA.FTZ R17, R28, R17, -0.72134751081466674805 ;  /* 0xbf38aa3b1c117423 */ /* 0x000fc40000010011 */
[----:B------:R-:W-:Y:S02]  /*3050*/  IMAD R31, R11, 0x2, R23 ;  /* 0x000000020b1f7824 */ /* 0x000fe400078e0217 */
[C---:B------:R-:W-:Y:S02]  /*3060*/  FMUL R17, R28.reuse, R17 ;  /* 0x000000111c117220 */ /* 0x040fe40000400000 */
[----:B------:R-:W-:Y:S01]  /*3070*/  FMUL R16, R27, R16 ;  /* 0x000000101b107220 */ /* 0x000fe20000400000 */
[----:B------:R-:W-:Y:S01]  /*3080*/  LEA R33, R11, R31, 0x1 ;  /* 0x0000001f0b217211 */ /* 0x000fe200078e08ff */
[----:B------:R-:W-:Y:S02]  /*3090*/  FMUL R17, R28, R17 ;  /* 0x000000111c117220 */ /* 0x000fe40000400000 */
[----:B------:R-:W-:Y:S01]  /*30a0*/  FMUL R16, R27, R16 ;  /* 0x000000101b107220 */ /* 0x000fe20000400000 */
[----:B0-----:R-:W-:Y:S01]  /*30b0*/  @P3 MOV R4, 0x7f800000 ;  /* 0x7f80000000043802 */ /* 0x001fe20000000f00 */
[----:B------:R-:W-:-:S02]  /*30c0*/  IMAD R37, R11, 0x2, R33 ;  /* 0x000000020b257824 */ /* 0x000fc400078e0221 */
[----:B------:R-:W-:Y:S01]  /*30d0*/  FFMA.FTZ R28, R28, 1.4426950216293334961, R17 ;  /* 0x3fb8aa3b1c1c7823 */ /* 0x000fe20000010011 */
[----:B------:R-:W-:Y:S01]  /*30e0*/  BAR.SYNC.DEFER_BLOCKING 0x0 ;  /* 0x0000000000007b1d */ /* 0x000fe20000010000 */
[----:B------:R-:W-:Y:S01]  /*30f0*/  IMAD R39, R11, 0x2, R37 ;  /* 0x000000020b277824 */ /* 0x000fe200078e0225 */
[-C--:B-1----:R-:W-:Y:S01]  /*3100*/  LEA R26, P4, R21, R8.reuse, 0x1 ;  /* 0x00000008151a7211 */ /* 0x082fe200078808ff */
[----:B------:R-:W-:Y:S01]  /*3110*/  FFMA.FTZ R27, R27, 1.4426950216293334961, R16 ;  /* 0x3fb8aa3b1b1b7823 */ /* 0x000fe20000010010 */
[----:B------:R-:W-:Y:S01]  /*3120*/  LOP3.LUT R16, R9, 0x40, RZ, 0x3c, !PT ;  /* 0x0000004009107812 */ /* 0x000fe200078e3cff */
[----:B------:R-:W-:Y:S01]  /*3130*/  FADD R63, R63, R28 ;  /* 0x0000001c3f3f7221 */ /* 0x000fe20000000000 */
[----:B------:R-:W-:Y:S01]  /*3140*/  LEA R17, R11, R39, 0x1 ;  /* 0x000000270b117211 */ /* 0x000fe200078e08ff */
[----:B------:R-:W-:Y:S01]  /*3150*/  FADD R62, R62, R27 ;  /* 0x0000001b3e3e7221 */ /* 0x000fe20000000000 */
[----:B------:R-:W-:Y:S01]  /*3160*/  LEA R28, P5, R23, R8, 0x1 ;  /* 0x00000008171c7211 */ /* 0x000fe200078a08ff */
[----:B------:R-:W-:Y:S01]  /*3170*/  @P2 IMAD.MOV.U32 R27, RZ, RZ, 0x7f800000 ;  /* 0x7f800000ff1b2424 */ /* 0x000fe200078e00ff */
[----:B------:R-:W-:Y:S01]  /*3180*/  LOP3.LUT R12, R9, 0x60, RZ, 0x3c, !PT ;  /* 0x00000060090c7812 */ /* 0x000fe200078e3cff */
[----:B------:R-:W-:Y:S01]  /*3190*/  IMAD R43, R11, 0x2, R17 ;  /* 0x000000020b2b7824 */ /* 0x000fe200078e0211 */
[-C--:B------:R-:W-:Y:S01]  /*31a0*/  LEA.HI.X.SX32 R29, R23, R0.reuse, 0x1, P5 ;  /* 0x00000000171d7211 */ /* 0x080fe200028f0eff */
[----:B------:R-:W-:Y:S01]  /*31b0*/  @P2 FFMA.FTZ R62, R24, R27, +INF ;  /* 0x7f800000183e2423 */ /* 0x000fe2000001001b */
[----:B------:R-:W-:Y:S01]  /*31c0*/  FSETP.NEU.AND P2, PT, R25, RZ, PT ;  /* 0x000000ff1900720b */ /* 0x000fe20003f4d000 */
[----:B------:R-:W-:Y:S01]  /*31d0*/  IMAD R45, R11, 0x2, R43 ;  /* 0x000000020b2d7824 */ /* 0x000fe200078e022b */
[----:B------:R-:W-:Y:S01]  /*31e0*/  LEA.HI.X.SX32 R27, R21, R0, 0x1, P4 ;  /* 0x00000000151b7211 */ /* 0x000fe200020f0eff */
[----:B------:R-:W-:Y:S01]  /*31f0*/  @P3 FFMA.FTZ R63, R25, R4, +INF ;  /* 0x7f800000193f3423 */ /* 0x000fe20000010004 */
[-C--:B------:R-:W-:Y:S01]  /*3200*/  LEA R24, P3, R19, R8.reuse, 0x1 ;  /* 0x0000000813187211 */ /* 0x080fe200078608ff */
[----:B------:R-:W-:Y:S01]  /*3210*/  IMAD R47, R11, 0x2, R45 ;  /* 0x000000020b2f7824 */ /* 0x000fe200078e022d */
[----:B------:R-:W-:-:S02]  /*3220*/  LEA R32, P4, R37, R8, 0x1 ;  /* 0x0000000825207211 */ /* 0x000fc400078808ff */
[----:B------:R-:W-:Y:S02]  /*3230*/  LEA.HI.X.SX32 R25, R19, R0, 0x1, P3 ;  /* 0x0000000013197211 */ /* 0x000fe400018f0eff */
[----:B------:R-:W-:Y:S01]  /*3240*/  LEA R51, R11, R47, 0x1 ;  /* 0x0000002f0b337211 */ /* 0x000fe200078e08ff */
[----:B------:R-:W0:Y:S01]  /*3250*/  LDS.128 R4, [R9] ;  /* 0x0000000009047984 */ /* 0x000e220000000c00 */
[-C--:B------:R-:W-:Y:S02]  /*3260*/  LEA R30, P3, R31, R8.reuse, 0x1 ;  /* 0x000000081f1e7211 */ /* 0x080fe400078608ff */
[----:B------:R-:W-:Y:S01]  /*3270*/  LEA R36, P5, R39, R8, 0x1 ;  /* 0x0000000827247211 */ /* 0x000fe200078a08ff */
[----:B------:R-:W-:Y:S01]  /*3280*/  IMAD R53, R11, 0x2, R51 ;  /* 0x000000020b357824 */ /* 0x000fe200078e0233 */
[----:B------:R-:W-:Y:S01]  /*3290*/  LEA.HI.X.SX32 R31, R31, R0, 0x1, P3 ;  /* 0x000000001f1f7211 */ /* 0x000fe200018f0eff */
[----:B------:R-:W1:Y:S01]  /*32a0*/  LDS.128 R20, [R20] ;  /* 0x0000000014147984 */ /* 0x000e620000000c00 */
[----:B------:R-:W-:Y:S01]  /*32b0*/  LEA R34, P3, R33, R8, 0x1 ;  /* 0x0000000821227211 */ /* 0x000fe200078608ff */
[----:B------:R-:W-:-:S02]  /*32c0*/  IMAD R55, R11, 0x2, R53 ;  /* 0x000000020b377824 */ /* 0x000fc400078e0235 */
[----:B------:R-:W-:Y:S01]  /*32d0*/  LDS.128 R12, [R12] ;  /* 0x000000000c0c7984 */ /* 0x000fe20000000c00 */
[----:B------:R-:W-:Y:S02]  /*32e0*/  LEA.HI.X.SX32 R35, R33, R0, 0x1, P3 ;  /* 0x0000000021237211 */ /* 0x000fe400018f0eff */
[----:B------:R-:W-:Y:S02]  /*32f0*/  LEA R57, R11, R55, 0x1 ;  /* 0x000000370b397211 */ /* 0x000fe400078e08ff */
[----:B------:R-:W-:Y:S02]  /*3300*/  LEA R40, P3, R17, R8, 0x1 ;  /* 0x0000000811287211 */ /* 0x000fe400078608ff */
[----:B------:R-:W-:Y:S01]  /*3310*/  LEA.HI.X.SX32 R33, R37, R0, 0x1, P4 ;  /* 0x0000000025217211 */ /* 0x000fe200020f0eff */
[----:B------:R-:W-:Y:S01]  /*3320*/  IMAD R59, R11, 0x2, R57 ;  /* 0x000000020b3b7824 */ /* 0x000fe200078e0239 */
[----:B------:R-:W-:Y:S02]  /*3330*/  LEA R38, P4, R43, R8, 0x1 ;  /* 0x000000082b267211 */ /* 0x000fe400078808ff */
[----:B------:R-:W-:Y:S01]  /*3340*/  LEA.HI.X.SX32 R41, R17, R0, 0x1, P3 ;  /* 0x0000000011297211 */ /* 0x000fe200018f0eff */
[----:B------:R-:W-:Y:S01]  /*3350*/  IMAD R61, R11, 0x2, R59 ;  /* 0x000000020b3d7824 */ /* 0x000fe200078e023b */
[----:B------:R-:W-:Y:S01]  /*3360*/  LEA R42, P3, R45, R8, 0x1 ;  /* 0x000000082d2a7211 */ /* 0x000fe200078608ff */
[----:B------:R-:W2:Y:S01]  /*3370*/  LDS.128 R16, [R16] ;  /* 0x0000000010107984 */ /* 0x000ea20000000c00 */
[----:B------:R-:W-:-:S02]  /*3380*/  LEA.HI.X.SX32 R37, R39, R0, 0x1, P5 ;  /* 0x0000000027257211 */ /* 0x000fc400028f0eff */
[----:B------:R-:W-:Y:S02]  /*3390*/  LEA R65, R11, R61, 0x1 ;  /* 0x0000003d0b417211 */ /* 0x000fe400078e08ff */
[----:B------:R-:W-:Y:S02]  /*33a0*/  LEA R44, P5, R53, R8, 0x1 ;  /* 0x00000008352c7211 */ /* 0x000fe400078a08ff */
[-C--:B------:R-:W-:Y:S01]  /*33b0*/  LEA.HI.X.SX32 R39, R43, R0.reuse, 0x1, P4 ;  /* 0x000000002b277211 */ /* 0x080fe200020f0eff */
[----:B------:R-:W-:Y:S01]  /*33c0*/  IMAD R67, R11, 0x2, R65 ;  /* 0x000000020b437824 */ /* 0x000fe200078e0241 */
[----:B------:R-:W-:Y:S02]  /*33d0*/  LEA.HI.X.SX32 R43, R45, R0, 0x1, P3 ;  /* 0x000000002d2b7211 */ /* 0x000fe400018f0eff */
[-C--:B------:R-:W-:Y:S01]  /*33e0*/  LEA R48, P3, R47, R8.reuse, 0x1 ;  /* 0x000000082f307211 */ /* 0x080fe200078608ff */
[----:B------:R-:W-:Y:S01]  /*33f0*/  IMAD R71, R11, 0x2, R67 ;  /* 0x000000020b477824 */ /* 0x000fe200078e0243 */
[----:B------:R-:W-:-:S02]  /*3400*/  LEA R46, P4, R51, R8, 0x1 ;  /* 0x00000008332e7211 */ /* 0x000fc400078808ff */
[----:B------:R-:W-:Y:S01]  /*3410*/  LEA.HI.X.SX32 R45, R53, R0, 0x1, P5 ;  /* 0x00000000352d7211 */ /* 0x000fe200028f0eff */
[----:B0-----:R0:W-:Y:S01]  /*3420*/  STG.E.U16 [R24.64], R4 ;  /* 0x0000000418007986 */ /* 0x0011e2000c101506 */
[----:B------:R-:W-:Y:S02]  /*3430*/  LEA R73, R11, R71, 0x1 ;  /* 0x000000470b497211 */ /* 0x000fe400078e08ff */
[----:B------:R-:W-:Y:S02]  /*3440*/  LEA R52, P5, R59, R8, 0x1 ;  /* 0x000000083b347211 */ /* 0x000fe400078a08ff */
[-C--:B------:R-:W-:Y:S01]  /*3450*/  LEA.HI.X.SX32 R49, R47, R0.reuse, 0x1, P3 ;  /* 0x000000002f317211 */ /* 0x080fe200018f0eff */
[----:B------:R-:W-:Y:S01]  /*3460*/  IMAD R9, R11, 0x2, R73 ;  /* 0x000000020b097824 */ /* 0x000fe200078e0249 */
[----:B------:R-:W-:Y:S01]  /*3470*/  LEA.HI.X.SX32 R47, R51, R0, 0x1, P4 ;  /* 0x00000000332f7211 */ /* 0x000fe200020f0eff */
[----:B-1----:R1:W-:Y:S01]  /*3480*/  STG.E.U16 [R26.64], R20 ;  /* 0x000000141a007986 */ /* 0x0023e2000c101506 */
[-C--:B------:R-:W-:Y:S01]  /*3490*/  LEA R50, P3, R55, R8.reuse, 0x1 ;  /* 0x0000000837327211 */ /* 0x080fe200078608ff */
[----:B------:R-:W-:Y:S01]  /*34a0*/  IMAD R75, R11, 0x2, R9 ;  /* 0x000000020b4b7824 */ /* 0x000fe200078e0209 */
[----:B------:R-:W-:-:S02]  /*34b0*/  LEA R54, P4, R57, R8, 0x1 ;  /* 0x0000000839367211 */ /* 0x000fc400078808ff */
[----:B------:R-:W-:Y:S02]  /*34c0*/  LEA.HI.X.SX32 R53, R59, R0, 0x1, P5 ;  /* 0x000000003b357211 */ /* 0x000fe400028f0eff */
[----:B------:R-:W-:Y:S02]  /*34d0*/  LEA R79, R11, R75, 0x1 ;  /* 0x0000004b0b4f7211 */ /* 0x000fe400078e08ff */
[----:B------:R-:W-:Y:S02]  /*34e0*/  LEA R56, P5, R67, R8, 0x1 ;  /* 0x0000000843387211 */ /* 0x000fe400078a08ff */
[-C--:B------:R-:W-:Y:S01]  /*34f0*/  LEA.HI.X.SX32 R51, R55, R0.reuse, 0x1, P3 ;  /* 0x0000000037337211 */ /* 0x080fe200018f0eff */
[----:B------:R-:W-:Y:S01]  /*3500*/  IMAD R81, R11, 0x2, R79 ;  /* 0x000000020b517824 */ /* 0x000fe200078e024f */
[----:B------:R-:W-:Y:S02]  /*3510*/  LEA.HI.X.SX32 R55, R57, R0, 0x1, P4 ;  /* 0x0000000039377211 */ /* 0x000fe400020f0eff */
[-C--:B------:R-:W-:Y:S01]  /*3520*/  LEA R60, P3, R61, R8.reuse, 0x1 ;  /* 0x000000083d3c7211 */ /* 0x080fe200078608ff */
[----:B------:R-:W-:Y:S01]  /*3530*/  IMAD R83, R11, 0x2, R81 ;  /* 0x000000020b537824 */ /* 0x000fe200078e0251 */
[----:B------:R-:W-:Y:S01]  /*3540*/  LEA R58, P4, R65, R8, 0x1 ;  /* 0x00000008413a7211 */ /* 0x000fe200078808ff */
[----:B--2---:R-:W-:Y:S01]  /*3550*/  STG.E.U16 [R28.64], R16 ;  /* 0x000000101c007986 */ /* 0x004fe2000c101506 */
[----:B------:R-:W-:-:S02]  /*3560*/  LEA.HI.X.SX32 R57, R67, R0, 0x1, P5 ;  /* 0x0000000043397211 */ /* 0x000fc400028f0eff */
[----:B------:R-:W-:Y:S01]  /*3570*/  LEA R64, P5, R9, R8, 0x1 ;  /* 0x0000000809407211 */ /* 0x000fe200078a08ff */
[----:B------:R2:W-:Y:S01]  /*3580*/  STG.E.U16 [R30.64], R12 ;  /* 0x0000000c1e007986 */ /* 0x0005e2000c101506 */
[----:B------:R-:W-:Y:S02]  /*3590*/  LEA R85, R11, R83, 0x1 ;  /* 0x000000530b557211 */ /* 0x000fe400078e08ff */
[-C--:B------:R-:W-:Y:S02]  /*35a0*/  LEA.HI.X.SX32 R61, R61, R0.reuse, 0x1, P3 ;  /* 0x000000003d3d7211 */ /* 0x080fe400018f0eff */
[----:B------:R-:W-:Y:S02]  /*35b0*/  LEA.HI.X.SX32 R59, R65, R0, 0x1, P4 ;  /* 0x00000000413b7211 */ /* 0x000fe400020f0eff */
[-C--:B------:R-:W-:Y:S02]  /*35c0*/  LEA R70, P3, R71, R8.reuse, 0x1 ;  /* 0x0000000847467211 */ /* 0x080fe400078608ff */
[----:B------:R-:W-:-:S02]  /*35d0*/  LEA R66, P4, R73, R8, 0x1 ;  /* 0x0000000849427211 */ /* 0x000fc400078808ff */
[-C--:B------:R-:W-:Y:S01]  /*35e0*/  LEA.HI.X.SX32 R65, R9, R0.reuse, 0x1, P5 ;  /* 0x0000000009417211 */ /* 0x080fe200028f0eff */
[----:B------:R-:W-:Y:S01]  /*35f0*/  IMAD R9, R11, 0x2, R85 ;  /* 0x000000020b097824 */ /* 0x000fe200078e0255 */
[-C--:B------:R-:W-:Y:S02]  /*3600*/  LEA.HI.X.SX32 R71, R71, R0.reuse, 0x1, P3 ;  /* 0x0000000047477211 */ /* 0x080fe400018f0eff */
[----:B------:R-:W-:Y:S01]  /*3610*/  LEA.HI.X.SX32 R67, R73, R0, 0x1, P4 ;  /* 0x0000000049437211 */ /* 0x000fe200020f0eff */
[----:B------:R-:W-:Y:S01]  /*3620*/  IMAD R89, R11, 0x2, R9 ;  /* 0x000000020b597824 */ /* 0x000fe200078e0209 */
[-C--:B------:R-:W-:Y:S02]  /*3630*/  LEA R76, P3, R75, R8.reuse, 0x1 ;  /* 0x000000084b4c7211 */ /* 0x080fe400078608ff */
[----:B------:R-:W-:Y:S02]  /*3640*/  LEA R74, P4, R79, R8, 0x1 ;  /* 0x000000084f4a7211 */ /* 0x000fe400078808ff */
[----:B------:R-:W-:-:S02]  /*3650*/  LEA.HI.X.SX32 R77, R75, R0, 0x1, P3 ;  /* 0x000000004b4d7211 */ /* 0x000fc400018f0eff */
[----:B------:R-:W-:Y:S02]  /*3660*/  LEA.HI.X.SX32 R75, R79, R0, 0x1, P4 ;  /* 0x000000004f4b7211 */ /* 0x000fe400020f0eff */
[----:B------:R-:W-:Y:S02]  /*3670*/  LEA R72, P5, R81, R8, 0x1 ;  /* 0x0000000851487211 */ /* 0x000fe400078a08ff */
[----:B------:R-:W-:Y:S02]  /*3680*/  LEA R79, R11, R89, 0x1 ;  /* 0x000000590b4f7211 */ /* 0x000fe400078e08ff */
[----:B------:R-:W-:Y:S02]  /*3690*/  LEA.HI.X.SX32 R73, R81, R0, 0x1, P5 ;  /* 0x0000000051497211 */ /* 0x000fe400028f0eff */
[-C--:B------:R-:W-:Y:S01]  /*36a0*/  LEA R86, P3, R83, R8.reuse, 0x1 ;  /* 0x0000000853567211 */ /* 0x080fe200078608ff */
[----:B------:R-:W-:Y:S01]  /*36b0*/  IMAD R81, R11, 0x2, R79 ;  /* 0x000000020b517824 */ /* 0x000fe200078e024f */
[----:B------:R-:W-:-:S02]  /*36c0*/  LEA R84, P4, R85, R8, 0x1 ;  /* 0x0000000855547211 */ /* 0x000fc400078808ff */
[----:B------:R-:W-:Y:S01]  /*36d0*/  LEA R82, P5, R9, R8, 0x1 ;  /* 0x0000000809527211 */ /* 0x000fe200078a08ff */
[----:B------:R-:W-:Y:S01]  /*36e0*/  IMAD R11, R11, 0x2, R81 ;  /* 0x000000020b0b7824 */ /* 0x000fe200078e0251 */
[-C--:B------:R-:W-:Y:S02]  /*36f0*/  LEA.HI.X.SX32 R87, R83, R0.reuse, 0x1, P3 ;  /* 0x0000000053577211 */ /* 0x080fe400018f0eff */
[-C--:B------:R-:W-:Y:S02]  /*3700*/  LEA.HI.X.SX32 R85, R85, R0.reuse, 0x1, P4 ;  /* 0x0000000055557211 */ /* 0x080fe400020f0eff */
[----:B------:R-:W-:Y:S02]  /*3710*/  LEA.HI.X.SX32 R83, R9, R0, 0x1, P5 ;  /* 0x0000000009537211 */ /* 0x000fe400028f0eff */
[-C--:B------:R-:W-:Y:S02]  /*3720*/  LEA R88, P3, R89, R8.reuse, 0x1 ;  /* 0x0000000859587211 */ /* 0x080fe400078608ff */
[----:B------:R-:W-:-:S02]  /*3730*/  LEA R90, P4, R79, R8, 0x1 ;  /* 0x000000084f5a7211 */ /* 0x000fc400078808ff */
[-C--:B------:R-:W-:Y:S02]  /*3740*/  LEA R80, P5, R81, R8.reuse, 0x1 ;  /* 0x0000000851507211 */ /* 0x080fe400078a08ff */
[----:B------:R-:W-:Y:S02]  /*3750*/  LEA R8, P6, R11, R8, 0x1 ;  /* 0x000000080b087211 */ /* 0x000fe400078c08ff */
[-C--:B------:R-:W-:Y:S02]  /*3760*/  LEA.HI.X.SX32 R89, R89, R0.reuse, 0x1, P3 ;  /* 0x0000000059597211 */ /* 0x080fe400018f0eff */
[-C--:B------:R-:W-:Y:S02]  /*3770*/  LEA.HI.X.SX32 R91, R79, R0.reuse, 0x1, P4 ;  /* 0x000000004f5b7211 */ /* 0x080fe400020f0eff */
[-C--:B------:R-:W-:Y:S02]  /*3780*/  LEA.HI.X.SX32 R81, R81, R0.reuse, 0x1, P5 ;  /* 0x0000000051517211 */ /* 0x080fe400028f0eff */
[----:B------:R-:W-:-:S02]  /*3790*/  LEA.HI.X.SX32 R9, R11, R0, 0x1, P6 ;  /* 0x000000000b097211 */ /* 0x000fc400030f0eff */
[----:B------:R-:W-:Y:S02]  /*37a0*/  PRMT R0, R4, 0x7632, R0 ;  /* 0x0000763204007816 */ /* 0x000fe40000000000 */
[----:B------:R-:W-:Y:S02]  /*37b0*/  PRMT R11, R20, 0x7632, R11 ;  /* 0x00007632140b7816 */ /* 0x000fe4000000000b */
[----:B0-----:R-:W-:Y:S01]  /*37c0*/  PRMT R25, R16, 0x7632, R25 ;  /* 0x0000763210197816 */ /* 0x001fe20000000019 */
[----:B------:R0:W-:Y:S01]  /*37d0*/  STG.E.U16 [R34.64], R0 ;  /* 0x0000000022007986 */ /* 0x0001e2000c101506 */
[----:B-1----:R-:W-:Y:S02]  /*37e0*/  PRMT R27, R12, 0x7632, R27 ;  /* 0x000076320c1b7816 */ /* 0x002fe4000000001b */
[----:B------:R-:W-:Y:S01]  /*37f0*/  PRMT R4, R5, 0x7632, R4 ;  /* 0x0000763205047816 */ /* 0x000fe20000000004 */
[----:B------:R1:W-:Y:S01]  /*3800*/  STG.E.U16 [R32.64], R11 ;  /* 0x0000000b20007986 */ /* 0x0003e2000c101506 */
[----:B--2---:R-:W-:-:S02]  /*3810*/  PRMT R12, R17, 0x7632, R12 ;  /* 0x00007632110c7816 */ /* 0x004fc4000000000c */
[----:B------:R-:W-:Y:S01]  /*3820*/  PRMT R26, R13, 0x7632, R26 ;  /* 0x000076320d1a7816 */ /* 0x000fe2000000001a */
[----:B------:R2:W-:Y:S04]  /*3830*/  STG.E.U16 [R36.64], R25 ;  /* 0x0000001924007986 */ /* 0x0005e8000c101506 */
[----:B------:R3:W-:Y:S01]  /*3840*/  STG.E.U16 [R40.64], R27 ;  /* 0x0000001b28007986 */ /* 0x0007e2000c101506 */
[----:B0-----:R-:W-:-:S03]  /*3850*/  PRMT R0, R21, 0x7632, R0 ;  /* 0x0000763215007816 */ /* 0x001fc60000000000 */
[----:B------:R0:W-:Y:S01]  /*3860*/  STG.E.U16 [R38.64], R5 ;  /* 0x0000000526007986 */ /* 0x0001e2000c101506 */
[----:B-1----:R-:W-:Y:S02]  /*3870*/  PRMT R33, R6, 0x7632, R33 ;  /* 0x0000763206217816 */ /* 0x002fe40000000021 */
[----:B------:R-:W-:Y:S01]  /*3880*/  PRMT R32, R22, 0x7632, R32 ;  /* 0x0000763216207816 */ /* 0x000fe20000000020 */
[----:B------:R-:W-:Y:S01]  /*3890*/  STG.E.U16 [R42.64], R21 ;  /* 0x000000152a007986 */ /* 0x000fe2000c101506 */
[----:B--2---:R-:W-:-:S03]  /*38a0*/  PRMT R37, R14, 0x7632, R37 ;  /* 0x000076320e257816 */ /* 0x004fc60000000025 */
[----:B------:R-:W-:Y:S01]  /*38b0*/  STG.E.U16 [R48.64], R17 ;  /* 0x0000001130007986 */ /* 0x000fe2000c101506 */
[----:B---3--:R-:W-:-:S03]  /*38c0*/  PRMT R40, R19, 0x7632, R40 ;  /* 0x0000763213287816 */ /* 0x008fc60000000028 */
[----:B------:R-:W-:Y:S01]  /*38d0*/  STG.E.U16 [R46.64], R13 ;  /* 0x0000000d2e007986 */ /* 0x000fe2000c101506 */
[----:B0-----:R-:W-:Y:S02]  /*38e0*/  PRMT R38, R18, 0x7632, R38 ;  /* 0x0000763212267816 */ /* 0x001fe40000000026 */
[----:B------:R-:W-:Y:S01]  /*38f0*/  FSEL R5, R62, -INF , P1 ;  /* 0xff8000003e057808 */ /* 0x000fe20000800000 */
[----:B------:R0:W-:Y:S04]  /*3900*/  STG.E.U16 [R44.64], R4 ;  /* 0x000000042c007986 */ /* 0x0001e8000c101506 */
[----:B------:R1:W-:Y:S01]  /*3910*/  STG.E.U16 [R50.64], R0 ;  /* 0x0000000032007986 */ /* 0x0003e2000c101506 */
[----:B------:R-:W-:-:S03]  /*3920*/  FFMA R68, R5, 0.69314718246459960938, R68 ;  /* 0x3f31721805447823 */ /* 0x000fc60000000044 */
[----:B------:R2:W-:Y:S04]  /*3930*/  STG.E.U16 [R54.64], R12 ;  /* 0x0000000c36007986 */ /* 0x0005e8000c101506 */
[----:B------:R2:W-:Y:S01]  /*3940*/  STG.E.U16 [R52.64], R26 ;  /* 0x0000001a34007986 */ /* 0x0005e2000c101506 */
[----:B0-----:R-:W-:Y:S02]  /*3950*/  PRMT R44, R7, 0x7632, R44 ;  /* 0x00007632072c7816 */ /* 0x001fe4000000002c */
[----:B------:R-:W-:Y:S01]  /*3960*/  PRMT R45, R23, 0x7632, R45 ;  /* 0x00007632172d7816 */ /* 0x000fe2000000002d */
[----:B------:R2:W-:Y:S01]  /*3970*/  STG.E.U16 [R60.64], R6 ;  /* 0x000000063c007986 */ /* 0x0005e2000c101506 */
[----:B------:R-:W-:Y:S02]  /*3980*/  PRMT R4, R15, 0x7632, R4 ;  /* 0x000076320f047816 */ /* 0x000fe40000000004 */
[----:B-1----:R-:W-:Y:S01]  /*3990*/  FSEL R0, R63, -INF , P2 ;  /* 0xff8000003f007808 */ /* 0x002fe20001000000 */
[----:B------:R2:W-:Y:S04]  /*39a0*/  STG.E.U16 [R58.64], R22 ;  /* 0x000000163a007986 */ /* 0x0005e8000c101506 */
[----:B------:R2:W-:Y:S01]  /*39b0*/  STG.E.U16 [R56.64], R18 ;  /* 0x0000001238007986 */ /* 0x0005e2000c101506 */
[----:B------:R-:W-:-:S03]  /*39c0*/  FFMA R69, R0, 0.69314718246459960938, R69 ;  /* 0x3f31721800457823 */ /* 0x000fc60000000045 */
[----:B------:R2:W-:Y:S04]  /*39d0*/  STG.E.U16 [R70.64], R14 ;  /* 0x0000000e46007986 */ /* 0x0005e8000c101506 */
        /* <DEDUP_REMOVED lines=12> */
[----:B------:R-:W-:Y:S06]  /*3aa0*/  BAR.SYNC.DEFER_BLOCKING 0x0 ;  /* 0x0000000000007b1d */ /* 0x000fec0000010000 */
[----:B------:R2:W-:Y:S04]  /*3ab0*/  STS.64 [R10], R68 ;  /* 0x000000440a007388 */ /* 0x0005e80000000a00 */
[----:B------:R-:W-:Y:S06]  /*3ac0*/  BAR.SYNC.DEFER_BLOCKING 0x0 ;  /* 0x0000000000007b1d */ /* 0x000fec0000010000 */
[----:B------:R-:W-:Y:S05]  /*3ad0*/  @P0 EXIT ;  /* 0x000000000000094d */ /* 0x000fea0003800000 */
[----:B--2---:R-:W0:Y:S01]  /*3ae0*/  LDS R3, [R3] ;  /* 0x0000000003037984 */ /* 0x004e220000000800 */
[----:B------:R-:W-:Y:S01]  /*3af0*/  IMAD R2, R2, c[0x0][0x1cc], RZ ;  /* 0x0000730002027a24 */ /* 0x000fe200078e02ff */
[C---:B------:R-:W-:Y:S01]  /*3b00*/  SHF.L.U32 R5, R78.reuse, 0x2, RZ ;  /* 0x000000024e057819 */ /* 0x040fe200000006ff */
[----:B------:R-:W-:-:S04]  /*3b10*/  IMAD.HI R7, R78, 0x4, RZ ;  /* 0x000000044e077827 */ /* 0x000fc800078e02ff */
[C---:B------:R-:W-:Y:S02]  /*3b20*/  IMAD.SHL.U32 R4, R2.reuse, 0x4, RZ ;  /* 0x0000000402047824 */ /* 0x040fe400078e00ff */
[----:B------:R-:W-:-:S03]  /*3b30*/  IMAD.HI R2, R2, 0x4, RZ ;  /* 0x0000000402027827 */ /* 0x000fc600078e02ff */
[----:B------:R-:W-:-:S04]  /*3b40*/  IADD3 R4, P0, P1, R5, c[0x0][0x180], R4 ;  /* 0x0000600005047a10 */ /* 0x000fc8000791e004 */
[----:B------:R-:W-:-:S05]  /*3b50*/  IADD3.X R5, R7, c[0x0][0x184], R2, P0, P1 ;  /* 0x0000610007057a10 */ /* 0x000fca00007e2402 */
[----:B0-----:R-:W-:Y:S01]  /*3b60*/  STG.E [R4.64], R3 ;  /* 0x0000000304007986 */ /* 0x001fe2000c101906 */
[----:B------:R-:W-:Y:S05]  /*3b70*/  EXIT ;  /* 0x000000000000794d */ /* 0x000fea0003800000 */
.L_x_2:
[----:B------:R-:W-:-:S00]  /*3b80*/  BRA `(.L_x_2) ;  /* 0xfffffff000007947 */ /* 0x000fc0000383ffff */
[----:B------:R-:W-:-:S00]  /*3b90*/  NOP ;  /* 0x0000000000007918 */ /* 0x000fc00000000000 */
        /* <DEDUP_REMOVED lines=14> */
.L_x_3:


//--------------------- .nv.global.init           --------------------------
	.section	.nv.global.init,"aw",@progbits
.nv.global.init:
	.type		_$_str,@object
	.size		_$_str,(.L_0 - _$_str)
_$_str:
        /*0000*/ 	.byte	0x5f, 0x5f, 0x43, 0x55, 0x44, 0x41, 0x5f, 0x46, 0x54, 0x5a, 0x00
.L_0:


//--------------------- .nv.shared.attn_fwd       --------------------------
	.section	.nv.shared.attn_fwd,"aw",@nobits
	.sectionflags	@""
	.align	16
